// auto-generated by cutlass_sweep.gemm — config: {"arch": "sm_100", "cluster_m": 2, "cluster_n": 2, "dtype": "int8", "dtype_b": "int8", "layout": "nt", "stages": 0, "tile_k": 128, "tile_m": 64, "tile_n": 128}
#include "cutlass/cutlass.h"
#include "cutlass/gemm/collective/collective_builder.hpp"
#include "cutlass/gemm/device/gemm_universal_adapter.h"
#include "cutlass/gemm/kernel/gemm_universal.hpp"
#include "cutlass/epilogue/collective/collective_builder.hpp"

using ElemA = int8_t;
using ElemB = int8_t;
using ElemCD = int8_t;
using Acc  = int32_t;
using TileShape    = cute::Shape<cute::_64, cute::_128, cute::_128>;
using ClusterShape = cute::Shape<cute::_2, cute::_2, cute::_1>;

using CollectiveEpilogue = typename cutlass::epilogue::collective::CollectiveBuilder<
    cutlass::arch::Sm100, cutlass::arch::OpClassTensorOp,
    TileShape, ClusterShape,
    cutlass::epilogue::collective::EpilogueTileAuto,
    Acc, Acc,
    ElemCD, cutlass::layout::RowMajor, 128 / cutlass::sizeof_bits<ElemCD>::value,
    ElemCD, cutlass::layout::RowMajor, 128 / cutlass::sizeof_bits<ElemCD>::value,
    cutlass::epilogue::collective::EpilogueScheduleAuto
  >::CollectiveOp;

using CollectiveMainloop = typename cutlass::gemm::collective::CollectiveBuilder<
    cutlass::arch::Sm100, cutlass::arch::OpClassTensorOp,
    ElemA, cutlass::layout::RowMajor, 128 / cutlass::sizeof_bits<ElemA>::value,
    ElemB, cutlass::layout::ColumnMajor, 128 / cutlass::sizeof_bits<ElemB>::value,
    Acc,
    TileShape, ClusterShape,
    cutlass::gemm::collective::StageCountAutoCarveout<static_cast<int>(sizeof(typename CollectiveEpilogue::SharedStorage))>,
    cutlass::gemm::collective::KernelScheduleAuto
  >::CollectiveOp;

using GemmKernel = cutlass::gemm::kernel::GemmUniversal<
    cute::Shape<int,int,int,int>,
    CollectiveMainloop,
    CollectiveEpilogue
>;
using Gemm = cutlass::gemm::device::GemmUniversalAdapter<GemmKernel>;

// Force the device kernel symbol into the cubin without needing a host main.
auto* _anchor = &cutlass::device_kernel<GemmKernel>;


// ===== COMPILED SASS (sm_100a) =====

	.target	sm_100a

	.elftype	@"ET_EXEC"


//--------------------- .note.nv.tkinfo           --------------------------
	.section	.note.nv.tkinfo,"",@"SHT_NOTE"
	.sectionflags	@"SHF_NOTE_NV_TKINFO"
	.tkinfo
        /*0018*/ 	.word	0x00000002
        /*0030*/ 	.string	""
        /*0030*/ 	.string	"ptxas"
        /*0030*/ 	.string	"Cuda compilation tools, release 13.0, V13.0.88"
        /*0030*/ 	.string	"Build cuda_13.0.r13.0/compiler.36424714_0"
        /*0030*/ 	.string	"-arch sm_100a -m 64 "



//--------------------- .note.nv.cuinfo           --------------------------
	.section	.note.nv.cuinfo,"",@"SHT_NOTE"
	.sectionflags	@"SHF_NOTE_NV_CUINFO"
        /*0018*/ 	.short	0x0002
        /*001a*/ 	.short	0x0064
        /*001c*/ 	.short	0x0082
	.zero		2


//--------------------- .nv.info                  --------------------------
	.section	.nv.info,"",@"SHT_CUDA_INFO"
	.align	4


	//----- nvinfo : EIATTR_REGCOUNT
	.align		4
        /*0000*/ 	.byte	0x04, 0x2f
        /*0002*/ 	.short	(.L_19 - .L_18)
	.align		4
.L_18:
        /*0004*/ 	.word	index@(_ZN7cutlass13device_kernelINS_4gemm6kernel13GemmUniversalIN4cute5tupleIJiiiiEEENS1_10collective13CollectiveMmaINS1_35MainloopSm100TmaUmmaWarpSpecializedILi8ELi2ELi4ENS5_IJNS4_1CILi2EEESB_NSA_ILi1EEEEEEEENS5_IJNSA_ILi64EEENSA_ILi128EEESG_EEEaNS5_IJlSC_lEEEaSI_NS4_8TiledMMAINS4_8MMA_AtomIJNS4_15SM100_MMA_S8_SSIaaiLi64ELi128ELNS4_4UMMA5MajorE0ELSN_0ELNSM_8SaturateE0EEEEEENS4_6LayoutINS5_IJSC_SC_SC_EEENS5_IJNSA_ILi0EEEST_ST_EEEEENS5_IJNS4_10UnderscoreESW_SW_EEEEENS4_23SM90_TMA_LOAD_MULTICASTENS4_14ComposedLayoutINS4_7SwizzleILi3ELi4ELi3EEENS4_18smem_ptr_flag_bitsILi8EEENSR_INS5_IJNSA_ILi8EEESG_EEENS5_IJSG_SC_EEEEEEEvNS4_8identityESZ_S19_vS1A_EENS_8epilogue10collective18CollectiveEpilogueINS1C_23Sm100TmaWarpSpecializedILi2ELi2ELi32ELb0ELb0EEEJSH_NS5_IJNSR_ISF_SC_EES1H_EEEaSI_aSI_NS1C_6fusion15FusionCallbacksIS1G_NS1J_17LinearCombinationIaiaiLNS_15FloatRoundStyleE2EEESH_S1I_JEEENS4_5SM1004TMEM4LOAD26SM100_TMEM_LOAD_16dp32b32xENS4_13SM90_TMA_LOADENS10_INS11_ILi2ELi4ELi3EEES14_NSR_INS5_IJS15_SF_EEENS5_IJSF_SC_EEEEEEENS4_39AutoVectorizingCopyWithAssumedAlignmentILi128EEENS4_14SM90_TMA_STOREES1Y_S20_S20_EEEvvEEEEvNT_6ParamsE)
        /*0008*/ 	.word	0x0000005a


	//----- nvinfo : EIATTR_FRAME_SIZE
	.align		4
.L_19:
        /*000c*/ 	.byte	0x04, 0x11
        /*000e*/ 	.short	(.L_21 - .L_20)
	.align		4
.L_20:
        /*0010*/ 	.word	index@($__internal_2_$__cuda_sm10x_tcgen05_guardrail_trap_unallocated_columns_being_dealloced)
        /*0014*/ 	.word	0x00000000


	//----- nvinfo : EIATTR_FRAME_SIZE
	.align		4
.L_21:
        /*0018*/ 	.byte	0x04, 0x11
        /*001a*/ 	.short	(.L_23 - .L_22)
	.align		4
.L_22:
        /*001c*/ 	.word	index@($__internal_1_$__cuda_sm10x_tcgen05_guardrail_trap_phase_invalid_during_alloc)
        /*0020*/ 	.word	0x00000000


	//----- nvinfo : EIATTR_FRAME_SIZE
	.align		4
.L_23:
        /*0024*/ 	.byte	0x04, 0x11
        /*0026*/ 	.short	(.L_25 - .L_24)
	.align		4
.L_24:
        /*0028*/ 	.word	index@($__internal_0_$__cuda_sm10x_tcgen05_guardrail_trap_col_being_dealloced_not_returned_by_alloc)
        /*002c*/ 	.word	0x00000000


	//----- nvinfo : EIATTR_FRAME_SIZE
	.align		4
.L_25:
        /*0030*/ 	.byte	0x04, 0x11
        /*0032*/ 	.short	(.L_27 - .L_26)
	.align		4
.L_26:
        /*0034*/ 	.word	index@(_ZN7cutlass13device_kernelINS_4gemm6kernel13GemmUniversalIN4cute5tupleIJiiiiEEENS1_10collective13CollectiveMmaINS1_35MainloopSm100TmaUmmaWarpSpecializedILi8ELi2ELi4ENS5_IJNS4_1CILi2EEESB_NSA_ILi1EEEEEEEENS5_IJNSA_ILi64EEENSA_ILi128EEESG_EEEaNS5_IJlSC_lEEEaSI_NS4_8TiledMMAINS4_8MMA_AtomIJNS4_15SM100_MMA_S8_SSIaaiLi64ELi128ELNS4_4UMMA5MajorE0ELSN_0ELNSM_8SaturateE0EEEEEENS4_6LayoutINS5_IJSC_SC_SC_EEENS5_IJNSA_ILi0EEEST_ST_EEEEENS5_IJNS4_10UnderscoreESW_SW_EEEEENS4_23SM90_TMA_LOAD_MULTICASTENS4_14ComposedLayoutINS4_7SwizzleILi3ELi4ELi3EEENS4_18smem_ptr_flag_bitsILi8EEENSR_INS5_IJNSA_ILi8EEESG_EEENS5_IJSG_SC_EEEEEEEvNS4_8identityESZ_S19_vS1A_EENS_8epilogue10collective18CollectiveEpilogueINS1C_23Sm100TmaWarpSpecializedILi2ELi2ELi32ELb0ELb0EEEJSH_NS5_IJNSR_ISF_SC_EES1H_EEEaSI_aSI_NS1C_6fusion15FusionCallbacksIS1G_NS1J_17LinearCombinationIaiaiLNS_15FloatRoundStyleE2EEESH_S1I_JEEENS4_5SM1004TMEM4LOAD26SM100_TMEM_LOAD_16dp32b32xENS4_13SM90_TMA_LOADENS10_INS11_ILi2ELi4ELi3EEES14_NSR_INS5_IJS15_SF_EEENS5_IJSF_SC_EEEEEEENS4_39AutoVectorizingCopyWithAssumedAlignmentILi128EEENS4_14SM90_TMA_STOREES1Y_S20_S20_EEEvvEEEEvNT_6ParamsE)
        /*0038*/ 	.word	0x00000000


	//----- nvinfo : EIATTR_MIN_STACK_SIZE
	.align		4
.L_27:
        /*003c*/ 	.byte	0x04, 0x12
        /*003e*/ 	.short	(.L_29 - .L_28)
	.align		4
.L_28:
        /*0040*/ 	.word	index@(_ZN7cutlass13device_kernelINS_4gemm6kernel13GemmUniversalIN4cute5tupleIJiiiiEEENS1_10collective13CollectiveMmaINS1_35MainloopSm100TmaUmmaWarpSpecializedILi8ELi2ELi4ENS5_IJNS4_1CILi2EEESB_NSA_ILi1EEEEEEEENS5_IJNSA_ILi64EEENSA_ILi128EEESG_EEEaNS5_IJlSC_lEEEaSI_NS4_8TiledMMAINS4_8MMA_AtomIJNS4_15SM100_MMA_S8_SSIaaiLi64ELi128ELNS4_4UMMA5MajorE0ELSN_0ELNSM_8SaturateE0EEEEEENS4_6LayoutINS5_IJSC_SC_SC_EEENS5_IJNSA_ILi0EEEST_ST_EEEEENS5_IJNS4_10UnderscoreESW_SW_EEEEENS4_23SM90_TMA_LOAD_MULTICASTENS4_14ComposedLayoutINS4_7SwizzleILi3ELi4ELi3EEENS4_18smem_ptr_flag_bitsILi8EEENSR_INS5_IJNSA_ILi8EEESG_EEENS5_IJSG_SC_EEEEEEEvNS4_8identityESZ_S19_vS1A_EENS_8epilogue10collective18CollectiveEpilogueINS1C_23Sm100TmaWarpSpecializedILi2ELi2ELi32ELb0ELb0EEEJSH_NS5_IJNSR_ISF_SC_EES1H_EEEaSI_aSI_NS1C_6fusion15FusionCallbacksIS1G_NS1J_17LinearCombinationIaiaiLNS_15FloatRoundStyleE2EEESH_S1I_JEEENS4_5SM1004TMEM4LOAD26SM100_TMEM_LOAD_16dp32b32xENS4_13SM90_TMA_LOADENS10_INS11_ILi2ELi4ELi3EEES14_NSR_INS5_IJS15_SF_EEENS5_IJSF_SC_EEEEEEENS4_39AutoVectorizingCopyWithAssumedAlignmentILi128EEENS4_14SM90_TMA_STOREES1Y_S20_S20_EEEvvEEEEvNT_6ParamsE)
        /*0044*/ 	.word	0x00000000
.L_29:


//--------------------- .nv.compat                --------------------------
	.section	.nv.compat,"",@"SHT_CUDA_COMPAT_INFO"
	.align	4
        /*0000*/ 	.byte	0x02, 0x09, 0x01, 0x00, 0x02, 0x02, 0x03, 0x00, 0x02, 0x05, 0x06, 0x00, 0x03, 0x07, 0x01, 0x01
        /*0010*/ 	.byte	0x02, 0x03, 0x01, 0x00, 0x02, 0x06, 0x01, 0x00, 0x04, 0x0b, 0x08, 0x00, 0x01, 0x00, 0x00, 0x00
        /*0020*/ 	.byte	0x00, 0x00, 0x00, 0x00


//--------------------- .nv.info._ZN7cutlass13device_kernelINS_4gemm6kernel13GemmUniversalIN4cute5tupleIJiiiiEEENS1_10collective13CollectiveMmaINS1_35MainloopSm100TmaUmmaWarpSpecializedILi8ELi2ELi4ENS5_IJNS4_1CILi2EEESB_NSA_ILi1EEEEEEEENS5_IJNSA_ILi64EEENSA_ILi128EEESG_EEEaNS5_IJlSC_lEEEaSI_NS4_8TiledMMAINS4_8MMA_AtomIJNS4_15SM100_MMA_S8_SSIaaiLi64ELi128ELNS4_4UMMA5MajorE0ELSN_0ELNSM_8SaturateE0EEEEEENS4_6LayoutINS5_IJSC_SC_SC_EEENS5_IJNSA_ILi0EEEST_ST_EEEEENS5_IJNS4_10UnderscoreESW_SW_EEEEENS4_23SM90_TMA_LOAD_MULTICASTENS4_14ComposedLayoutINS4_7SwizzleILi3ELi4ELi3EEENS4_18smem_ptr_flag_bitsILi8EEENSR_INS5_IJNSA_ILi8EEESG_EEENS5_IJSG_SC_EEEEEEEvNS4_8identityESZ_S19_vS1A_EENS_8epilogue10collective18CollectiveEpilogueINS1C_23Sm100TmaWarpSpecializedILi2ELi2ELi32ELb0ELb0EEEJSH_NS5_IJNSR_ISF_SC_EES1H_EEEaSI_aSI_NS1C_6fusion15FusionCallbacksIS1G_NS1J_17LinearCombinationIaiaiLNS_15FloatRoundStyleE2EEESH_S1I_JEEENS4_5SM1004TMEM4LOAD26SM100_TMEM_LOAD_16dp32b32xENS4_13SM90_TMA_LOADENS10_INS11_ILi2ELi4ELi3EEES14_NSR_INS5_IJS15_SF_EEENS5_IJSF_SC_EEEEEEENS4_39AutoVectorizingCopyWithAssumedAlignmentILi128EEENS4_14SM90_TMA_STOREES1Y_S20_S20_EEEvvEEEEvNT_6ParamsE --------------------------
	.section	.nv.info._ZN7cutlass13device_kernelINS_4gemm6kernel13GemmUniversalIN4cute5tupleIJiiiiEEENS1_10collective13CollectiveMmaINS1_35MainloopSm100TmaUmmaWarpSpecializedILi8ELi2ELi4ENS5_IJNS4_1CILi2EEESB_NSA_ILi1EEEEEEEENS5_IJNSA_ILi64EEENSA_ILi128EEESG_EEEaNS5_IJlSC_lEEEaSI_NS4_8TiledMMAINS4_8MMA_AtomIJNS4_15SM100_MMA_S8_SSIaaiLi64ELi128ELNS4_4UMMA5MajorE0ELSN_0ELNSM_8SaturateE0EEEEEENS4_6LayoutINS5_IJSC_SC_SC_EEENS5_IJNSA_ILi0EEEST_ST_EEEEENS5_IJNS4_10UnderscoreESW_SW_EEEEENS4_23SM90_TMA_LOAD_MULTICASTENS4_14ComposedLayoutINS4_7SwizzleILi3ELi4ELi3EEENS4_18smem_ptr_flag_bitsILi8EEENSR_INS5_IJNSA_ILi8EEESG_EEENS5_IJSG_SC_EEEEEEEvNS4_8identityESZ_S19_vS1A_EENS_8epilogue10collective18CollectiveEpilogueINS1C_23Sm100TmaWarpSpecializedILi2ELi2ELi32ELb0ELb0EEEJSH_NS5_IJNSR_ISF_SC_EES1H_EEEaSI_aSI_NS1C_6fusion15FusionCallbacksIS1G_NS1J_17LinearCombinationIaiaiLNS_15FloatRoundStyleE2EEESH_S1I_JEEENS4_5SM1004TMEM4LOAD26SM100_TMEM_LOAD_16dp32b32xENS4_13SM90_TMA_LOADENS10_INS11_ILi2ELi4ELi3EEES14_NSR_INS5_IJS15_SF_EEENS5_IJSF_SC_EEEEEEENS4_39AutoVectorizingCopyWithAssumedAlignmentILi128EEENS4_14SM90_TMA_STOREES1Y_S20_S20_EEEvvEEEEvNT_6ParamsE,"",@"SHT_CUDA_INFO"
	.sectionflags	@""
	.align	4


	//----- nvinfo : EIATTR_CUDA_API_VERSION
	.align		4
        /*0000*/ 	.byte	0x04, 0x37
        /*0002*/ 	.short	(.L_31 - .L_30)
.L_30:
        /*0004*/ 	.word	0x00000082


	//----- nvinfo : EIATTR_KPARAM_INFO
	.align		4
.L_31:
        /*0008*/ 	.byte	0x04, 0x17
        /*000a*/ 	.short	(.L_33 - .L_32)
.L_32:
        /*000c*/ 	.word	0x00000000
        /*0010*/ 	.short	0x0000
        /*0012*/ 	.short	0x0000
        /*0014*/ 	.byte	0x00, 0xf0, 0x01, 0x20


	//----- nvinfo : EIATTR_AT_ENTRY_FRAGMENTS
	.align		4
.L_33:
        /*0018*/ 	.byte	0x04, 0x4f
        /*001a*/ 	.short	(.L_35 - .L_34)


	//   ....[0]....
.L_34:
        /*001c*/ 	.word	0x00000006


	//----- nvinfo : EIATTR_RESERVED_SMEM_USED
	.align		4
.L_35:
        /*0020*/ 	.byte	0x01, 0x41
	.zero		2


	//----- nvinfo : EIATTR_SPARSE_MMA_MASK
	.align		4
        /*0024*/ 	.byte	0x03, 0x50
        /*0026*/ 	.short	0x0000


	//----- nvinfo : EIATTR_TCGEN05_1CTA_USED
	.align		4
        /*0028*/ 	.byte	0x01, 0x51
	.zero		2


	//----- nvinfo : EIATTR_MAXREG_COUNT
	.align		4
        /*002c*/ 	.byte	0x03, 0x1b
        /*002e*/ 	.short	0x00ff


	//----- nvinfo : EIATTR_NUM_BARRIERS
	.align		4
        /*0030*/ 	.byte	0x02, 0x4c
        /*0032*/ 	.byte	0x07
	.zero		1


	//----- nvinfo : EIATTR_EXTERNS
	.align		4
        /*0034*/ 	.byte	0x04, 0x0f
        /*0036*/ 	.short	(.L_37 - .L_36)


	//   ....[0]....
	.align		4
.L_36:
        /*0038*/ 	.word	index@(__assertfail)


	//----- nvinfo : EIATTR_MERCURY_ISA_VERSION
	.align		4
.L_37:
        /*003c*/ 	.byte	0x03, 0x5f
        /*003e*/ 	.short	0x0101


	//----- nvinfo : EIATTR_INT_WARP_WIDE_INSTR_OFFSETS
	.align		4
        /*0040*/ 	.byte	0x04, 0x31
        /*0042*/ 	.short	(.L_39 - .L_38)


	//   ....[0]....
.L_38:
        /*0044*/ 	.word	0x000040f0


	//   ....[1]....
        /*0048*/ 	.word	0x00004120


	//   ....[2]....
        /*004c*/ 	.word	0x00004140


	//   ....[3]....
        /*0050*/ 	.word	0x00004c60


	//   ....[4]....
        /*0054*/ 	.word	0x00004cd0


	//   ....[5]....
        /*0058*/ 	.word	0x00004db0


	//   ....[6]....
        /*005c*/ 	.word	0x00004e60


	//----- nvinfo : EIATTR_COOP_GROUP_MASK_REGIDS
	.align		4
.L_39:
        /*0060*/ 	.byte	0x04, 0x29
        /*0062*/ 	.short	(.L_41 - .L_40)


	//   ....[0]....
.L_40:
        /*0064*/ 	.word	0xffffffff


	//   ....[1]....
        /*0068*/ 	.word	0xffffffff


	//   ....[2]....
        /*006c*/ 	.word	0xffffffff


	//   ....[3]....
        /*0070*/ 	.word	0xffffffff


	//   ....[4]....
        /*0074*/ 	.word	0xffffffff


	//   ....[5]....
        /*0078*/ 	.word	0xffffffff


	//   ....[6]....
        /*007c*/ 	.word	0xffffffff


	//   ....[7]....
        /*0080*/ 	.word	0xffffffff


	//   ....[8]....
        /*0084*/ 	.word	0xffffffff


	//   ....[9]....
        /*0088*/ 	.word	0xffffffff


	//   ....[10]....
        /*008c*/ 	.word	0xffffffff


	//   ....[11]....
        /*0090*/ 	.word	0xffffffff


	//   ....[12]....
        /*0094*/ 	.word	0xffffffff


	//   ....[13]....
        /*0098*/ 	.word	0xffffffff


	//----- nvinfo : EIATTR_COOP_GROUP_INSTR_OFFSETS
	.align		4
.L_41:
        /*009c*/ 	.byte	0x04, 0x28
        /*009e*/ 	.short	(.L_43 - .L_42)


	//   ....[0]....
.L_42:
        /*00a0*/ 	.word	0x00000080


	//   ....[1]....
        /*00a4*/ 	.word	0x000004f0


	//   ....[2]....
        /*00a8*/ 	.word	0x00000750


	//   ....[3]....
        /*00ac*/ 	.word	0x000008b0


	//   ....[4]....
        /*00b0*/ 	.word	0x000009b0


	//   ....[5]....
        /*00b4*/ 	.word	0x00000b20


	//   ....[6]....
        /*00b8*/ 	.word	0x00000cc0


	//   ....[7]....
        /*00bc*/ 	.word	0x00000e70


	//   ....[8]....
        /*00c0*/ 	.word	0x000021f0


	//   ....[9]....
        /*00c4*/ 	.word	0x000032e0


	//   ....[10]....
        /*00c8*/ 	.word	0x000034f0


	//   ....[11]....
        /*00cc*/ 	.word	0x00003520


	//   ....[12]....
        /*00d0*/ 	.word	0x00003fd0


	//   ....[13]....
        /*00d4*/ 	.word	0x00004200


	//----- nvinfo : EIATTR_VRC_CTA_INIT_COUNT
	.align		4
.L_43:
        /*00d8*/ 	.byte	0x02, 0x4a
        /*00da*/ 	.byte	0x80
	.zero		1


	//----- nvinfo : EIATTR_SYSCALL_OFFSETS
	.align		4
        /*00dc*/ 	.byte	0x04, 0x46
        /*00de*/ 	.short	(.L_45 - .L_44)


	//   ....[0]....
.L_44:
        /*00e0*/ 	.word	0x00005a60


	//   ....[1]....
        /*00e4*/ 	.word	0x00005ba0


	//   ....[2]....
        /*00e8*/ 	.word	0x000063d0


	//   ....[3]....
        /*00ec*/ 	.word	0x00007170


	//----- nvinfo : EIATTR_MBARRIER_INSTR_OFFSETS
	.align		4
.L_45:
        /*00f0*/ 	.byte	0x04, 0x39
        /*00f2*/ 	.short	(.L_47 - .L_46)


	//   ....[0]....
.L_46:
        /*00f4*/ 	.word	0x00000630
        /*00f8*/ 	.word	0x000000ff
        /*00fc*/ 	.word	0x00000000
        /*0100*/ 	.short	0x0100
        /*0102*/ 	.byte	0x04
	.zero		1


	//   ....[1]....
        /*0104*/ 	.word	0x00000640
        /*0108*/ 	.word	0x000000ff
        /*010c*/ 	.word	0x00000040
        /*0110*/ 	.short	0x0100
        /*0112*/ 	.byte	0x04
	.zero		1


	//   ....[2]....
        /*0114*/ 	.word	0x00000650
        /*0118*/ 	.word	0x000000ff
        /*011c*/ 	.word	0x00000008
        /*0120*/ 	.short	0x0100
        /*0122*/ 	.byte	0x04
	.zero		1


	//   ....[3]....
        /*0124*/ 	.word	0x00000660
        /*0128*/ 	.word	0x000000ff
        /*012c*/ 	.word	0x00000048
        /*0130*/ 	.short	0x0100
        /*0132*/ 	.byte	0x04
	.zero		1


	//   ....[4]....
        /*0134*/ 	.word	0x00000670
        /*0138*/ 	.word	0x000000ff
        /*013c*/ 	.word	0x00000010
        /*0140*/ 	.short	0x0100
        /*0142*/ 	.byte	0x04
	.zero		1


	//   ....[5]....
        /*0144*/ 	.word	0x00000680
        /*0148*/ 	.word	0x000000ff
        /*014c*/ 	.word	0x00000050
        /*0150*/ 	.short	0x0100
        /*0152*/ 	.byte	0x04
	.zero		1


	//   ....[6]....
        /*0154*/ 	.word	0x00000690
        /*0158*/ 	.word	0x000000ff
        /*015c*/ 	.word	0x00000018
        /*0160*/ 	.short	0x0100
        /*0162*/ 	.byte	0x04
	.zero		1


	//   ....[7]....
        /*0164*/ 	.word	0x000006a0
        /*0168*/ 	.word	0x000000ff
        /*016c*/ 	.word	0x00000058
        /*0170*/ 	.short	0x0100
        /*0172*/ 	.byte	0x04
	.zero		1


	//   ....[8]....
        /*0174*/ 	.word	0x000006b0
        /*0178*/ 	.word	0x000000ff
        /*017c*/ 	.word	0x00000020
        /*0180*/ 	.short	0x0100
        /*0182*/ 	.byte	0x04
	.zero		1


	//   ....[9]....
        /*0184*/ 	.word	0x000006c0
        /*0188*/ 	.word	0x000000ff
        /*018c*/ 	.word	0x00000060
        /*0190*/ 	.short	0x0100
        /*0192*/ 	.byte	0x04
	.zero		1


	//   ....[10]....
        /*0194*/ 	.word	0x000006d0
        /*0198*/ 	.word	0x000000ff
        /*019c*/ 	.word	0x00000028
        /*01a0*/ 	.short	0x0100
        /*01a2*/ 	.byte	0x04
	.zero		1


	//   ....[11]....
        /*01a4*/ 	.word	0x000006e0
        /*01a8*/ 	.word	0x000000ff
        /*01ac*/ 	.word	0x00000068
        /*01b0*/ 	.short	0x0100
        /*01b2*/ 	.byte	0x04
	.zero		1


	//   ....[12]....
        /*01b4*/ 	.word	0x000006f0
        /*01b8*/ 	.word	0x000000ff
        /*01bc*/ 	.word	0x00000030
        /*01c0*/ 	.short	0x0100
        /*01c2*/ 	.byte	0x04
	.zero		1


	//   ....[13]....
        /*01c4*/ 	.word	0x00000700
        /*01c8*/ 	.word	0x000000ff
        /*01cc*/ 	.word	0x00000070
        /*01d0*/ 	.short	0x0100
        /*01d2*/ 	.byte	0x04
	.zero		1


	//   ....[14]....
        /*01d4*/ 	.word	0x00000710
        /*01d8*/ 	.word	0x000000ff
        /*01dc*/ 	.word	0x00000038
        /*01e0*/ 	.short	0x0100
        /*01e2*/ 	.byte	0x04
	.zero		1


	//   ....[15]....
        /*01e4*/ 	.word	0x00000720
        /*01e8*/ 	.word	0x000000ff
        /*01ec*/ 	.word	0x00000078
        /*01f0*/ 	.short	0x0100
        /*01f2*/ 	.byte	0x04
	.zero		1


	//   ....[16]....
        /*01f4*/ 	.word	0x00000860
        /*01f8*/ 	.word	0x000000ff
        /*01fc*/ 	.word	0x00000080
        /*0200*/ 	.short	0x0100
        /*0202*/ 	.byte	0x04
	.zero		1


	//   ....[17]....
        /*0204*/ 	.word	0x00000870
        /*0208*/ 	.word	0x000000ff
        /*020c*/ 	.word	0x00000090
        /*0210*/ 	.short	0x0100
        /*0212*/ 	.byte	0x04
	.zero		1


	//   ....[18]....
        /*0214*/ 	.word	0x00000880
        /*0218*/ 	.word	0x000000ff
        /*021c*/ 	.word	0x00000088
        /*0220*/ 	.short	0x0100
        /*0222*/ 	.byte	0x04
	.zero		1


	//   ....[19]....
        /*0224*/ 	.word	0x00000890
        /*0228*/ 	.word	0x000000ff
        /*022c*/ 	.word	0x00000098
        /*0230*/ 	.short	0x0100
        /*0232*/ 	.byte	0x04
	.zero		1


	//   ....[20]....
        /*0234*/ 	.word	0x00000980
        /*0238*/ 	.word	0x000000ff
        /*023c*/ 	.word	0x000000a0
        /*0240*/ 	.short	0x0100
        /*0242*/ 	.byte	0x06
	.zero		1


	//   ....[21]....
        /*0244*/ 	.word	0x00000990
        /*0248*/ 	.word	0x000000ff
        /*024c*/ 	.word	0x000000a8
        /*0250*/ 	.short	0x0100
        /*0252*/ 	.byte	0x06
	.zero		1


	//   ....[22]....
        /*0254*/ 	.word	0x00000ad0
        /*0258*/ 	.word	0x000000ff
        /*025c*/ 	.word	0x000000b0
        /*0260*/ 	.short	0x0100
        /*0262*/ 	.byte	0x06
	.zero		1


	//   ....[23]....
        /*0264*/ 	.word	0x00000ae0
        /*0268*/ 	.word	0x000000ff
        /*026c*/ 	.word	0x000000c0
        /*0270*/ 	.short	0x0100
        /*0272*/ 	.byte	0x06
	.zero		1


	//   ....[24]....
        /*0274*/ 	.word	0x00000af0
        /*0278*/ 	.word	0x000000ff
        /*027c*/ 	.word	0x000000b8
        /*0280*/ 	.short	0x0100
        /*0282*/ 	.byte	0x06
	.zero		1


	//   ....[25]....
        /*0284*/ 	.word	0x00000b00
        /*0288*/ 	.word	0x000000ff
        /*028c*/ 	.word	0x000000c8
        /*0290*/ 	.short	0x0100
        /*0292*/ 	.byte	0x06
	.zero		1


	//   ....[26]....
        /*0294*/ 	.word	0x00000c30
        /*0298*/ 	.word	0x000000ff
        /*029c*/ 	.word	0x000000d0
        /*02a0*/ 	.short	0x0100
        /*02a2*/ 	.byte	0x04
	.zero		1


	//   ....[27]....
        /*02a4*/ 	.word	0x00000c40
        /*02a8*/ 	.word	0x000000ff
        /*02ac*/ 	.word	0x000000f0
        /*02b0*/ 	.short	0x0100
        /*02b2*/ 	.byte	0x04
	.zero		1


	//   ....[28]....
        /*02b4*/ 	.word	0x00000c50
        /*02b8*/ 	.word	0x000000ff
        /*02bc*/ 	.word	0x000000d8
        /*02c0*/ 	.short	0x0100
        /*02c2*/ 	.byte	0x04
	.zero		1


	//   ....[29]....
        /*02c4*/ 	.word	0x00000c60
        /*02c8*/ 	.word	0x000000ff
        /*02cc*/ 	.word	0x000000f8
        /*02d0*/ 	.short	0x0100
        /*02d2*/ 	.byte	0x04
	.zero		1


	//   ....[30]....
        /*02d4*/ 	.word	0x00000c70
        /*02d8*/ 	.word	0x000000ff
        /*02dc*/ 	.word	0x000000e0
        /*02e0*/ 	.short	0x0100
        /*02e2*/ 	.byte	0x04
	.zero		1


	//   ....[31]....
        /*02e4*/ 	.word	0x00000c80
        /*02e8*/ 	.word	0x000000ff
        /*02ec*/ 	.word	0x00000100
        /*02f0*/ 	.short	0x0100
        /*02f2*/ 	.byte	0x04
	.zero		1


	//   ....[32]....
        /*02f4*/ 	.word	0x00000c90
        /*02f8*/ 	.word	0x000000ff
        /*02fc*/ 	.word	0x000000e8
        /*0300*/ 	.short	0x0100
        /*0302*/ 	.byte	0x04
	.zero		1


	//   ....[33]....
        /*0304*/ 	.word	0x00000ca0
        /*0308*/ 	.word	0x000000ff
        /*030c*/ 	.word	0x00000108
        /*0310*/ 	.short	0x0100
        /*0312*/ 	.byte	0x04
	.zero		1


	//   ....[34]....
        /*0314*/ 	.word	0x00000d90
        /*0318*/ 	.word	0x000000ff
        /*031c*/ 	.word	0x00000110
        /*0320*/ 	.short	0x0100
        /*0322*/ 	.byte	0x04
	.zero		1


	//   ....[35]....
        /*0324*/ 	.word	0x00000da0
        /*0328*/ 	.word	0x000000ff
        /*032c*/ 	.word	0x00000120
        /*0330*/ 	.short	0x0100
        /*0332*/ 	.byte	0x04
	.zero		1


	//   ....[36]....
        /*0334*/ 	.word	0x00000db0
        /*0338*/ 	.word	0x000000ff
        /*033c*/ 	.word	0x00000118
        /*0340*/ 	.short	0x0100
        /*0342*/ 	.byte	0x04
	.zero		1


	//   ....[37]....
        /*0344*/ 	.word	0x00000dc0
        /*0348*/ 	.word	0x000000ff
        /*034c*/ 	.word	0x00000128
        /*0350*/ 	.short	0x0100
        /*0352*/ 	.byte	0x04
	.zero		1


	//   ....[38]....
        /*0354*/ 	.word	0x00001a40
        /*0358*/ 	.word	0x00000000
        /*035c*/ 	.word	0x00000120
        /*0360*/ 	.short	0x010a
        /*0362*/ 	.byte	0xff
	.zero		1


	//   ....[39]....
        /*0364*/ 	.word	0x00001a70
        /*0368*/ 	.word	0x00000000
        /*036c*/ 	.word	0x00000110
        /*0370*/ 	.short	0x0101
        /*0372*/ 	.byte	0xff
	.zero		1


	//   ....[40]....
        /*0374*/ 	.word	0x00001b50
        /*0378*/ 	.word	0x000000ff
        /*037c*/ 	.word	0x00000040
        /*0380*/ 	.short	0x010a
        /*0382*/ 	.byte	0x04
	.zero		1


	//   ....[41]....
        /*0384*/ 	.word	0x00001bd0
        /*0388*/ 	.word	0x000000ff
        /*038c*/ 	.word	0x00000040
        /*0390*/ 	.short	0x010a
        /*0392*/ 	.byte	0x21
	.zero		1


	//   ....[42]....
        /*0394*/ 	.word	0x00001d60
        /*0398*/ 	.word	0x000000ff
        /*039c*/ 	.word	0x00000040
        /*03a0*/ 	.short	0x010a
        /*03a2*/ 	.byte	0x08
	.zero		1


	//   ....[43]....
        /*03a4*/ 	.word	0x00001e90
        /*03a8*/ 	.word	0x000000ff
        /*03ac*/ 	.word	0x000000a8
        /*03b0*/ 	.short	0x0101
        /*03b2*/ 	.byte	0x06
	.zero		1


	//   ....[44]....
        /*03b4*/ 	.word	0x00001eb0
        /*03b8*/ 	.word	0x000000ff
        /*03bc*/ 	.word	0x00000040
        /*03c0*/ 	.short	0x010a
        /*03c2*/ 	.byte	0x04
	.zero		1


	//   ....[45]....
        /*03c4*/ 	.word	0x00001f30
        /*03c8*/ 	.word	0x000000ff
        /*03cc*/ 	.word	0x00000040
        /*03d0*/ 	.short	0x010a
        /*03d2*/ 	.byte	0x11
	.zero		1


	//   ....[46]....
        /*03d4*/ 	.word	0x000020c0
        /*03d8*/ 	.word	0x000000ff
        /*03dc*/ 	.word	0x00000040
        /*03e0*/ 	.short	0x010a
        /*03e2*/ 	.byte	0x07
	.zero		1


	//   ....[47]....
        /*03e4*/ 	.word	0x00002220
        /*03e8*/ 	.word	0x00000003
        /*03ec*/ 	.word	0x000000b0
        /*03f0*/ 	.short	0x010a
        /*03f2*/ 	.byte	0xff
	.zero		1


	//   ....[48]....
        /*03f4*/ 	.word	0x00002370
        /*03f8*/ 	.word	0x00000000
        /*03fc*/ 	.word	0x00000000
        /*0400*/ 	.short	0x0101
        /*0402*/ 	.byte	0xff
	.zero		1


	//   ....[49]....
        /*0404*/ 	.word	0x00002920
        /*0408*/ 	.word	0x000000ff
        /*040c*/ 	.word	0x00000000
        /*0410*/ 	.short	0x010a
        /*0412*/ 	.byte	0x04
	.zero		1


	//   ....[50]....
        /*0414*/ 	.word	0x000029b0
        /*0418*/ 	.word	0x000000ff
        /*041c*/ 	.word	0x00000000
        /*0420*/ 	.short	0x010a
        /*0422*/ 	.byte	0x05
	.zero		1


	//   ....[51]....
        /*0424*/ 	.word	0x00002a40
        /*0428*/ 	.word	0x000000ff
        /*042c*/ 	.word	0x00000000
        /*0430*/ 	.short	0x010a
        /*0432*/ 	.byte	0x05
	.zero		1


	//   ....[52]....
        /*0434*/ 	.word	0x00002ad0
        /*0438*/ 	.word	0x000000ff
        /*043c*/ 	.word	0x00000000
        /*0440*/ 	.short	0x010a
        /*0442*/ 	.byte	0x05
	.zero		1


	//   ....[53]....
        /*0444*/ 	.word	0x00002b60
        /*0448*/ 	.word	0x000000ff
        /*044c*/ 	.word	0x00000000
        /*0450*/ 	.short	0x010a
        /*0452*/ 	.byte	0x05
	.zero		1


	//   ....[54]....
        /*0454*/ 	.word	0x00002bf0
        /*0458*/ 	.word	0x000000ff
        /*045c*/ 	.word	0x00000000
        /*0460*/ 	.short	0x010a
        /*0462*/ 	.byte	0x05
	.zero		1


	//   ....[55]....
        /*0464*/ 	.word	0x00002c80
        /*0468*/ 	.word	0x000000ff
        /*046c*/ 	.word	0x00000000
        /*0470*/ 	.short	0x010a
        /*0472*/ 	.byte	0x05
	.zero		1


	//   ....[56]....
        /*0474*/ 	.word	0x00002d20
        /*0478*/ 	.word	0x00000000
        /*047c*/ 	.word	0x00000000
        /*0480*/ 	.short	0x010a
        /*0482*/ 	.byte	0xff
	.zero		1


	//   ....[57]....
        /*0484*/ 	.word	0x00002e40
        /*0488*/ 	.word	0x00000002
        /*048c*/ 	.word	0x00000110
        /*0490*/ 	.short	0x010a
        /*0492*/ 	.byte	0xff
	.zero		1


	//   ....[58]....
        /*0494*/ 	.word	0x00002eb0
        /*0498*/ 	.word	0x00000002
        /*049c*/ 	.word	0x00000000
        /*04a0*/ 	.short	0x0101
        /*04a2*/ 	.byte	0xff
	.zero		1


	//   ....[59]....
        /*04a4*/ 	.word	0x00002ed0
        /*04a8*/ 	.word	0x000000ff
        /*04ac*/ 	.word	0x000000c0
        /*04b0*/ 	.short	0x010a
        /*04b2*/ 	.byte	0x04
	.zero		1


	//   ....[60]....
        /*04b4*/ 	.word	0x00002ff0
        /*04b8*/ 	.word	0x00000002
        /*04bc*/ 	.word	0x000000b0
        /*04c0*/ 	.short	0x010a
        /*04c2*/ 	.byte	0xff
	.zero		1


	//   ....[61]....
        /*04c4*/ 	.word	0x000030f0
        /*04c8*/ 	.word	0x00000002
        /*04cc*/ 	.word	0x00000000
        /*04d0*/ 	.short	0x0101
        /*04d2*/ 	.byte	0xff
	.zero		1


	//   ....[62]....
        /*04d4*/ 	.word	0x00003180
        /*04d8*/ 	.word	0x000000ff
        /*04dc*/ 	.word	0x000000c0
        /*04e0*/ 	.short	0x0106
        /*04e2*/ 	.byte	0x04
	.zero		1


	//   ....[63]....
        /*04e4*/ 	.word	0x000031a0
        /*04e8*/ 	.word	0x000000ff
        /*04ec*/ 	.word	0x000000c0
        /*04f0*/ 	.short	0x010a
        /*04f2*/ 	.byte	0x04
	.zero		1


	//   ....[64]....
        /*04f4*/ 	.word	0x00003230
        /*04f8*/ 	.word	0x000000ff
        /*04fc*/ 	.word	0x000000c0
        /*0500*/ 	.short	0x0106
        /*0502*/ 	.byte	0x07
	.zero		1


	//   ....[65]....
        /*0504*/ 	.word	0x00003270
        /*0508*/ 	.word	0x00000000
        /*050c*/ 	.word	0x000000c0
        /*0510*/ 	.short	0x010a
        /*0512*/ 	.byte	0xff
	.zero		1


	//   ....[66]....
        /*0514*/ 	.word	0x000037c0
        /*0518*/ 	.word	0x00000000
        /*051c*/ 	.word	0x000000b0
        /*0520*/ 	.short	0x010a
        /*0522*/ 	.byte	0xff
	.zero		1


	//   ....[67]....
        /*0524*/ 	.word	0x000038c0
        /*0528*/ 	.word	0x00000003
        /*052c*/ 	.word	0x00000000
        /*0530*/ 	.short	0x0101
        /*0532*/ 	.byte	0xff
	.zero		1


	//   ....[68]....
        /*0534*/ 	.word	0x000038d0
        /*0538*/ 	.word	0x000000ff
        /*053c*/ 	.word	0x00000000
        /*0540*/ 	.short	0x010a
        /*0542*/ 	.byte	0x04
	.zero		1


	//   ....[69]....
        /*0544*/ 	.word	0x00003950
        /*0548*/ 	.word	0x000000ff
        /*054c*/ 	.word	0x000000f0
        /*0550*/ 	.short	0x010a
        /*0552*/ 	.byte	0x1f
	.zero		1


	//   ....[70]....
        /*0554*/ 	.word	0x00003a30
        /*0558*/ 	.word	0x000000ff
        /*055c*/ 	.word	0x00000000
        /*0560*/ 	.short	0x010a
        /*0562*/ 	.byte	0x05
	.zero		1


	//   ....[71]....
        /*0564*/ 	.word	0x00003b70
        /*0568*/ 	.word	0x000000ff
        /*056c*/ 	.word	0x00000000
        /*0570*/ 	.short	0x010a
        /*0572*/ 	.byte	0x04
	.zero		1


	//   ....[72]....
        /*0574*/ 	.word	0x00003e00
        /*0578*/ 	.word	0x000000ff
        /*057c*/ 	.word	0x00000000
        /*0580*/ 	.short	0x010a
        /*0582*/ 	.byte	0x04
	.zero		1


	//   ....[73]....
        /*0584*/ 	.word	0x00003e90
        /*0588*/ 	.word	0x000000ff
        /*058c*/ 	.word	0x00000000
        /*0590*/ 	.short	0x010a
        /*0592*/ 	.byte	0x05
	.zero		1


	//   ....[74]....
        /*0594*/ 	.word	0x00003f20
        /*0598*/ 	.word	0x000000ff
        /*059c*/ 	.word	0x00000000
        /*05a0*/ 	.short	0x010a
        /*05a2*/ 	.byte	0x05
	.zero		1


	//   ....[75]....
        /*05a4*/ 	.word	0x00003fb0
        /*05a8*/ 	.word	0x000000ff
        /*05ac*/ 	.word	0x00000000
        /*05b0*/ 	.short	0x010a
        /*05b2*/ 	.byte	0x04
	.zero		1


	//   ....[76]....
        /*05b4*/ 	.word	0x00004460
        /*05b8*/ 	.word	0x0000000c
        /*05bc*/ 	.word	0x000000b0
        /*05c0*/ 	.short	0x010a
        /*05c2*/ 	.byte	0xff
	.zero		1


	//   ....[77]....
        /*05c4*/ 	.word	0x000045d0
        /*05c8*/ 	.word	0x00000000
        /*05cc*/ 	.word	0x00000000
        /*05d0*/ 	.short	0x0101
        /*05d2*/ 	.byte	0xff
	.zero		1


	//   ....[78]....
        /*05d4*/ 	.word	0x00004a60
        /*05d8*/ 	.word	0x000000ff
        /*05dc*/ 	.word	0x000000a8
        /*05e0*/ 	.short	0x010a
        /*05e2*/ 	.byte	0x15
	.zero		1


	//   ....[79]....
        /*05e4*/ 	.word	0x00004be0
        /*05e8*/ 	.word	0x000000ff
        /*05ec*/ 	.word	0x00000090
        /*05f0*/ 	.short	0x010a
        /*05f2*/ 	.byte	0x15
	.zero		1


	//   ....[80]....
        /*05f4*/ 	.word	0x00004d60
        /*05f8*/ 	.word	0x000000ff
        /*05fc*/ 	.word	0x00000080
        /*0600*/ 	.short	0x010b
        /*0602*/ 	.byte	0x15
	.zero		1


	//   ....[81]....
        /*0604*/ 	.word	0x00004d70
        /*0608*/ 	.word	0x000000ff
        /*060c*/ 	.word	0x00000000
        /*0610*/ 	.short	0x0101
        /*0612*/ 	.byte	0x06
	.zero		1


	//   ....[82]....
        /*0614*/ 	.word	0x00004d80
        /*0618*/ 	.word	0x000000ff
        /*061c*/ 	.word	0x00000098
        /*0620*/ 	.short	0x010a
        /*0622*/ 	.byte	0x15
	.zero		1


	//   ....[83]....
        /*0624*/ 	.word	0x00004f70
        /*0628*/ 	.word	0x000000ff
        /*062c*/ 	.word	0x00000088
        /*0630*/ 	.short	0x010b
        /*0632*/ 	.byte	0x15
	.zero		1


	//   ....[84]....
        /*0634*/ 	.word	0x00004f80
        /*0638*/ 	.word	0x000000ff
        /*063c*/ 	.word	0x00000000
        /*0640*/ 	.short	0x0101
        /*0642*/ 	.byte	0x21
	.zero		1


	//   ....[85]....
        /*0644*/ 	.word	0x00004fb0
        /*0648*/ 	.word	0x000000ff
        /*064c*/ 	.word	0x00000090
        /*0650*/ 	.short	0x010a
        /*0652*/ 	.byte	0x15
	.zero		1


	//   ....[86]....
        /*0654*/ 	.word	0x00004ff0
        /*0658*/ 	.word	0x00000000
        /*065c*/ 	.word	0x00000098
        /*0660*/ 	.short	0x010a
        /*0662*/ 	.byte	0xff
	.zero		1


	//   ....[87]....
        /*0664*/ 	.word	0x00005300
        /*0668*/ 	.word	0x00000003
        /*066c*/ 	.word	0x000000b0
        /*0670*/ 	.short	0x010a
        /*0672*/ 	.byte	0xff
	.zero		1


	//   ....[88]....
        /*0674*/ 	.word	0x00005480
        /*0678*/ 	.word	0x00000000
        /*067c*/ 	.word	0x00000000
        /*0680*/ 	.short	0x0101
        /*0682*/ 	.byte	0xff
	.zero		1


	//   ....[89]....
        /*0684*/ 	.word	0x00005f90
        /*0688*/ 	.word	0x00000003
        /*068c*/ 	.word	0x00000080
        /*0690*/ 	.short	0x010a
        /*0692*/ 	.byte	0xff
	.zero		1


	//   ....[90]....
        /*0694*/ 	.word	0x00005fd0
        /*0698*/ 	.word	0x0000002b
        /*069c*/ 	.word	0x000000d0
        /*06a0*/ 	.short	0x010a
        /*06a2*/ 	.byte	0xff
	.zero		1


	//   ....[91]....
        /*06a4*/ 	.word	0x00006110
        /*06a8*/ 	.word	0x00000003
        /*06ac*/ 	.word	0x00000080
        /*06b0*/ 	.short	0x010a
        /*06b2*/ 	.byte	0xff
	.zero		1


	//   ....[92]....
        /*06b4*/ 	.word	0x00006230
        /*06b8*/ 	.word	0x00000000
        /*06bc*/ 	.word	0x00000000
        /*06c0*/ 	.short	0x0101
        /*06c2*/ 	.byte	0xff
	.zero		1


	//   ....[93]....
        /*06c4*/ 	.word	0x000062b0
        /*06c8*/ 	.word	0x0000002b
        /*06cc*/ 	.word	0x000000d0
        /*06d0*/ 	.short	0x010a
        /*06d2*/ 	.byte	0xff
	.zero		1


	//   ....[94]....
        /*06d4*/ 	.word	0x00006e20
        /*06d8*/ 	.word	0x00000003
        /*06dc*/ 	.word	0x00000080
        /*06e0*/ 	.short	0x010a
        /*06e2*/ 	.byte	0xff
	.zero		1


	//   ....[95]....
        /*06e4*/ 	.word	0x00006ed0
        /*06e8*/ 	.word	0x00000003
        /*06ec*/ 	.word	0x00000080
        /*06f0*/ 	.short	0x010a
        /*06f2*/ 	.byte	0xff
	.zero		1


	//   ....[96]....
        /*06f4*/ 	.word	0x00006ff0
        /*06f8*/ 	.word	0x00000000
        /*06fc*/ 	.word	0x00000000
        /*0700*/ 	.short	0x0101
        /*0702*/ 	.byte	0xff
	.zero		1


	//   ....[97]....
        /*0704*/ 	.word	0x00007400
        /*0708*/ 	.word	0x000000ff
        /*070c*/ 	.word	0x00000000
        /*0710*/ 	.short	0x0101
        /*0712*/ 	.byte	0x04
	.zero		1


	//   ....[98]....
        /*0714*/ 	.word	0x00007d00
        /*0718*/ 	.word	0x00000000
        /*071c*/ 	.word	0x00000120
        /*0720*/ 	.short	0x010a
        /*0722*/ 	.byte	0xff
	.zero		1


	//   ....[99]....
        /*0724*/ 	.word	0x00007d60
        /*0728*/ 	.word	0x00000000
        /*072c*/ 	.word	0x00000040
        /*0730*/ 	.short	0x010a
        /*0732*/ 	.byte	0xff
	.zero		1


	//   ....[100]....
        /*0734*/ 	.word	0x00007dc0
        /*0738*/ 	.word	0x00000000
        /*073c*/ 	.word	0x00000040
        /*0740*/ 	.short	0x010a
        /*0742*/ 	.byte	0xff
	.zero		1


	//   ....[101]....
        /*0744*/ 	.word	0x00007e10
        /*0748*/ 	.word	0x00000003
        /*074c*/ 	.word	0x000000b0
        /*0750*/ 	.short	0x010a
        /*0752*/ 	.byte	0xff
	.zero		1


	//   ....[102]....
        /*0754*/ 	.word	0x00007e70
        /*0758*/ 	.word	0x00000000
        /*075c*/ 	.word	0x00000000
        /*0760*/ 	.short	0x010a
        /*0762*/ 	.byte	0xff
	.zero		1


	//   ....[103]....
        /*0764*/ 	.word	0x00007ed0
        /*0768*/ 	.word	0x00000000
        /*076c*/ 	.word	0x00000000
        /*0770*/ 	.short	0x010a
        /*0772*/ 	.byte	0xff
	.zero		1


	//   ....[104]....
        /*0774*/ 	.word	0x00007f30
        /*0778*/ 	.word	0x00000000
        /*077c*/ 	.word	0x00000000
        /*0780*/ 	.short	0x010a
        /*0782*/ 	.byte	0xff
	.zero		1


	//   ....[105]....
        /*0784*/ 	.word	0x00007f90
        /*0788*/ 	.word	0x00000000
        /*078c*/ 	.word	0x00000000
        /*0790*/ 	.short	0x010a
        /*0792*/ 	.byte	0xff
	.zero		1


	//   ....[106]....
        /*0794*/ 	.word	0x00007ff0
        /*0798*/ 	.word	0x00000000
        /*079c*/ 	.word	0x00000000
        /*07a0*/ 	.short	0x010a
        /*07a2*/ 	.byte	0xff
	.zero		1


	//   ....[107]....
        /*07a4*/ 	.word	0x00008050
        /*07a8*/ 	.word	0x00000000
        /*07ac*/ 	.word	0x00000000
        /*07b0*/ 	.short	0x010a
        /*07b2*/ 	.byte	0xff
	.zero		1


	//   ....[108]....
        /*07b4*/ 	.word	0x000080b0
        /*07b8*/ 	.word	0x00000000
        /*07bc*/ 	.word	0x00000000
        /*07c0*/ 	.short	0x010a
        /*07c2*/ 	.byte	0xff
	.zero		1


	//   ....[109]....
        /*07c4*/ 	.word	0x00008100
        /*07c8*/ 	.word	0x00000002
        /*07cc*/ 	.word	0x00000110
        /*07d0*/ 	.short	0x010a
        /*07d2*/ 	.byte	0xff
	.zero		1


	//   ....[110]....
        /*07d4*/ 	.word	0x00008160
        /*07d8*/ 	.word	0x00000002
        /*07dc*/ 	.word	0x000000c0
        /*07e0*/ 	.short	0x010a
        /*07e2*/ 	.byte	0xff
	.zero		1


	//   ....[111]....
        /*07e4*/ 	.word	0x000081b0
        /*07e8*/ 	.word	0x00000002
        /*07ec*/ 	.word	0x000000b0
        /*07f0*/ 	.short	0x010a
        /*07f2*/ 	.byte	0xff
	.zero		1


	//   ....[112]....
        /*07f4*/ 	.word	0x00008210
        /*07f8*/ 	.word	0x00000000
        /*07fc*/ 	.word	0x000000c0
        /*0800*/ 	.short	0x010a
        /*0802*/ 	.byte	0xff
	.zero		1


	//   ....[113]....
        /*0804*/ 	.word	0x00008260
        /*0808*/ 	.word	0x00000000
        /*080c*/ 	.word	0x000000b0
        /*0810*/ 	.short	0x010a
        /*0812*/ 	.byte	0xff
	.zero		1


	//   ....[114]....
        /*0814*/ 	.word	0x000082c0
        /*0818*/ 	.word	0x00000002
        /*081c*/ 	.word	0x000000f0
        /*0820*/ 	.short	0x010a
        /*0822*/ 	.byte	0xff
	.zero		1


	//   ....[115]....
        /*0824*/ 	.word	0x00008320
        /*0828*/ 	.word	0x00000000
        /*082c*/ 	.word	0x00000000
        /*0830*/ 	.short	0x010a
        /*0832*/ 	.byte	0xff
	.zero		1


	//   ....[116]....
        /*0834*/ 	.word	0x00008380
        /*0838*/ 	.word	0x00000000
        /*083c*/ 	.word	0x00000000
        /*0840*/ 	.short	0x010a
        /*0842*/ 	.byte	0xff
	.zero		1


	//   ....[117]....
        /*0844*/ 	.word	0x000083e0
        /*0848*/ 	.word	0x00000000
        /*084c*/ 	.word	0x00000000
        /*0850*/ 	.short	0x010a
        /*0852*/ 	.byte	0xff
	.zero		1


	//   ....[118]....
        /*0854*/ 	.word	0x00008440
        /*0858*/ 	.word	0x00000000
        /*085c*/ 	.word	0x00000000
        /*0860*/ 	.short	0x010a
        /*0862*/ 	.byte	0xff
	.zero		1


	//   ....[119]....
        /*0864*/ 	.word	0x000084a0
        /*0868*/ 	.word	0x00000000
        /*086c*/ 	.word	0x00000000
        /*0870*/ 	.short	0x010a
        /*0872*/ 	.byte	0xff
	.zero		1


	//   ....[120]....
        /*0874*/ 	.word	0x000084f0
        /*0878*/ 	.word	0x0000000c
        /*087c*/ 	.word	0x000000b0
        /*0880*/ 	.short	0x010a
        /*0882*/ 	.byte	0xff
	.zero		1


	//   ....[121]....
        /*0884*/ 	.word	0x00008550
        /*0888*/ 	.word	0x00000000
        /*088c*/ 	.word	0x000000a8
        /*0890*/ 	.short	0x010a
        /*0892*/ 	.byte	0xff
	.zero		1


	//   ....[122]....
        /*0894*/ 	.word	0x000085b0
        /*0898*/ 	.word	0x00000000
        /*089c*/ 	.word	0x00000090
        /*08a0*/ 	.short	0x010a
        /*08a2*/ 	.byte	0xff
	.zero		1


	//   ....[123]....
        /*08a4*/ 	.word	0x00008610
        /*08a8*/ 	.word	0x00000000
        /*08ac*/ 	.word	0x00000098
        /*08b0*/ 	.short	0x010a
        /*08b2*/ 	.byte	0xff
	.zero		1


	//   ....[124]....
        /*08b4*/ 	.word	0x00008670
        /*08b8*/ 	.word	0x00000000
        /*08bc*/ 	.word	0x00000090
        /*08c0*/ 	.short	0x010a
        /*08c2*/ 	.byte	0xff
	.zero		1


	//   ....[125]....
        /*08c4*/ 	.word	0x000086c0
        /*08c8*/ 	.word	0x00000003
        /*08cc*/ 	.word	0x000000b0
        /*08d0*/ 	.short	0x010a
        /*08d2*/ 	.byte	0xff
	.zero		1


	//   ....[126]....
        /*08d4*/ 	.word	0x00008710
        /*08d8*/ 	.word	0x00000003
        /*08dc*/ 	.word	0x00000080
        /*08e0*/ 	.short	0x010a
        /*08e2*/ 	.byte	0xff
	.zero		1


	//   ....[127]....
        /*08e4*/ 	.word	0x00008760
        /*08e8*/ 	.word	0x0000002b
        /*08ec*/ 	.word	0x000000d0
        /*08f0*/ 	.short	0x010a
        /*08f2*/ 	.byte	0xff
	.zero		1


	//   ....[128]....
        /*08f4*/ 	.word	0x000087b0
        /*08f8*/ 	.word	0x00000003
        /*08fc*/ 	.word	0x00000080
        /*0900*/ 	.short	0x010a
        /*0902*/ 	.byte	0xff
	.zero		1


	//----- nvinfo : EIATTR_NUM_MBARRIERS
	.align		4
.L_47:
        /*0904*/ 	.byte	0x03, 0x38
        /*0906*/ 	.short	0x0026


	//----- nvinfo : EIATTR_EXIT_INSTR_OFFSETS
	.align		4
        /*0908*/ 	.byte	0x04, 0x1c
        /*090a*/ 	.short	(.L_49 - .L_48)


	//   ....[0]....
.L_48:
        /*090c*/ 	.word	0x00002d50


	//   ....[1]....
        /*0910*/ 	.word	0x00003240


	//   ....[2]....
        /*0914*/ 	.word	0x000032a0


	//   ....[3]....
        /*0918*/ 	.word	0x00004210


	//   ....[4]....
        /*091c*/ 	.word	0x00005020


	//   ....[5]....
        /*0920*/ 	.word	0x00005060


	//   ....[6]....
        /*0924*/ 	.word	0x00007cf0


	//----- nvinfo : EIATTR_MAX_THREADS
	.align		4
.L_49:
        /*0928*/ 	.byte	0x04, 0x05
        /*092a*/ 	.short	(.L_51 - .L_50)
.L_50:
        /*092c*/ 	.word	0x00000100
        /*0930*/ 	.word	0x00000001
        /*0934*/ 	.word	0x00000001


	//----- nvinfo : EIATTR_CRS_STACK_SIZE
	.align		4
.L_51:
        /*0938*/ 	.byte	0x04, 0x1e
        /*093a*/ 	.short	(.L_53 - .L_52)
.L_52:
        /*093c*/ 	.word	0x00000000


	//----- nvinfo : EIATTR_CBANK_PARAM_SIZE
	.align		4
.L_53:
        /*0940*/ 	.byte	0x03, 0x19
        /*0942*/ 	.short	0x0800


	//----- nvinfo : EIATTR_PARAM_CBANK
	.align		4
        /*0944*/ 	.byte	0x04, 0x0a
        /*0946*/ 	.short	(.L_55 - .L_54)
	.align		4
.L_54:
        /*0948*/ 	.word	index@(.nv.constant0._ZN7cutlass13device_kernelINS_4gemm6kernel13GemmUniversalIN4cute5tupleIJiiiiEEENS1_10collective13CollectiveMmaINS1_35MainloopSm100TmaUmmaWarpSpecializedILi8ELi2ELi4ENS5_IJNS4_1CILi2EEESB_NSA_ILi1EEEEEEEENS5_IJNSA_ILi64EEENSA_ILi128EEESG_EEEaNS5_IJlSC_lEEEaSI_NS4_8TiledMMAINS4_8MMA_AtomIJNS4_15SM100_MMA_S8_SSIaaiLi64ELi128ELNS4_4UMMA5MajorE0ELSN_0ELNSM_8SaturateE0EEEEEENS4_6LayoutINS5_IJSC_SC_SC_EEENS5_IJNSA_ILi0EEEST_ST_EEEEENS5_IJNS4_10UnderscoreESW_SW_EEEEENS4_23SM90_TMA_LOAD_MULTICASTENS4_14ComposedLayoutINS4_7SwizzleILi3ELi4ELi3EEENS4_18smem_ptr_flag_bitsILi8EEENSR_INS5_IJNSA_ILi8EEESG_EEENS5_IJSG_SC_EEEEEEEvNS4_8identityESZ_S19_vS1A_EENS_8epilogue10collective18CollectiveEpilogueINS1C_23Sm100TmaWarpSpecializedILi2ELi2ELi32ELb0ELb0EEEJSH_NS5_IJNSR_ISF_SC_EES1H_EEEaSI_aSI_NS1C_6fusion15FusionCallbacksIS1G_NS1J_17LinearCombinationIaiaiLNS_15FloatRoundStyleE2EEESH_S1I_JEEENS4_5SM1004TMEM4LOAD26SM100_TMEM_LOAD_16dp32b32xENS4_13SM90_TMA_LOADENS10_INS11_ILi2ELi4ELi3EEES14_NSR_INS5_IJS15_SF_EEENS5_IJSF_SC_EEEEEEENS4_39AutoVectorizingCopyWithAssumedAlignmentILi128EEENS4_14SM90_TMA_STOREES1Y_S20_S20_EEEvvEEEEvNT_6ParamsE)
        /*094c*/ 	.short	0x0380
        /*094e*/ 	.short	0x0800


	//----- nvinfo : EIATTR_SW_WAR
	.align		4
.L_55:
        /*0950*/ 	.byte	0x04, 0x36
        /*0952*/ 	.short	(.L_57 - .L_56)
.L_56:
        /*0954*/ 	.word	0x00000008
.L_57:


//--------------------- .nv.callgraph             --------------------------
	.section	.nv.callgraph,"",@"SHT_CUDA_CALLGRAPH"
	.align	4
	.sectionentsize	8
	.align		4
        /*0000*/ 	.word	0x00000000
	.align		4
        /*0004*/ 	.word	0xffffffff
	.align		4
        /*0008*/ 	.word	index@(_ZN7cutlass13device_kernelINS_4gemm6kernel13GemmUniversalIN4cute5tupleIJiiiiEEENS1_10collective13CollectiveMmaINS1_35MainloopSm100TmaUmmaWarpSpecializedILi8ELi2ELi4ENS5_IJNS4_1CILi2EEESB_NSA_ILi1EEEEEEEENS5_IJNSA_ILi64EEENSA_ILi128EEESG_EEEaNS5_IJlSC_lEEEaSI_NS4_8TiledMMAINS4_8MMA_AtomIJNS4_15SM100_MMA_S8_SSIaaiLi64ELi128ELNS4_4UMMA5MajorE0ELSN_0ELNSM_8SaturateE0EEEEEENS4_6LayoutINS5_IJSC_SC_SC_EEENS5_IJNSA_ILi0EEEST_ST_EEEEENS5_IJNS4_10UnderscoreESW_SW_EEEEENS4_23SM90_TMA_LOAD_MULTICASTENS4_14ComposedLayoutINS4_7SwizzleILi3ELi4ELi3EEENS4_18smem_ptr_flag_bitsILi8EEENSR_INS5_IJNSA_ILi8EEESG_EEENS5_IJSG_SC_EEEEEEEvNS4_8identityESZ_S19_vS1A_EENS_8epilogue10collective18CollectiveEpilogueINS1C_23Sm100TmaWarpSpecializedILi2ELi2ELi32ELb0ELb0EEEJSH_NS5_IJNSR_ISF_SC_EES1H_EEEaSI_aSI_NS1C_6fusion15FusionCallbacksIS1G_NS1J_17LinearCombinationIaiaiLNS_15FloatRoundStyleE2EEESH_S1I_JEEENS4_5SM1004TMEM4LOAD26SM100_TMEM_LOAD_16dp32b32xENS4_13SM90_TMA_LOADENS10_INS11_ILi2ELi4ELi3EEES14_NSR_INS5_IJS15_SF_EEENS5_IJSF_SC_EEEEEEENS4_39AutoVectorizingCopyWithAssumedAlignmentILi128EEENS4_14SM90_TMA_STOREES1Y_S20_S20_EEEvvEEEEvNT_6ParamsE)
	.align		4
        /*000c*/ 	.word	index@(__assertfail)
	.align		4
        /*0010*/ 	.word	0x00000000
	.align		4
        /*0014*/ 	.word	0xfffffffe
	.align		4
        /*0018*/ 	.word	0x00000000
	.align		4
        /*001c*/ 	.word	0xfffffffd
	.align		4
        /*0020*/ 	.word	0x00000000
	.align		4
        /*0024*/ 	.word	0xfffffffc


//--------------------- .nv.constant4             --------------------------
	.section	.nv.constant4,"a",@progbits
	.align	8
	.align		8
.nv.constant4:
        /*0000*/ 	.dword	__assertfail
	.align		8
        /*0008*/ 	.dword	__unnamed_1
	.align		8
        /*0010*/ 	.dword	__unnamed_2
	.align		8
        /*0018*/ 	.dword	_ZN40_INTERNAL_85828689_4_k_cu_d567a9e8_310264cuda3std3__45__cpo5beginE
	.align		8
        /*0020*/ 	.dword	_ZN40_INTERNAL_85828689_4_k_cu_d567a9e8_310264cuda3std3__45__cpo3endE
	.align		8
        /*0028*/ 	.dword	_ZN40_INTERNAL_85828689_4_k_cu_d567a9e8_310264cuda3std3__45__cpo6cbeginE
	.align		8
        /*0030*/ 	.dword	_ZN40_INTERNAL_85828689_4_k_cu_d567a9e8_310264cuda3std3__45__cpo4cendE
	.align		8
        /*0038*/ 	.dword	_ZN40_INTERNAL_85828689_4_k_cu_d567a9e8_310264cuda3std3__442_GLOBAL__N__85828689_4_k_cu_d567a9e8_310266ignoreE
	.align		8
        /*0040*/ 	.dword	_ZN40_INTERNAL_85828689_4_k_cu_d567a9e8_310264cuda3std3__419piecewise_constructE
	.align		8
        /*0048*/ 	.dword	_ZN40_INTERNAL_85828689_4_k_cu_d567a9e8_310264cuda3std3__48in_placeE
	.align		8
        /*0050*/ 	.dword	_ZN40_INTERNAL_85828689_4_k_cu_d567a9e8_310264cuda3std6ranges3__45__cpo4swapE
	.align		8
        /*0058*/ 	.dword	_ZN40_INTERNAL_85828689_4_k_cu_d567a9e8_310264cuda3std6ranges3__45__cpo9iter_moveE
	.align		8
        /*0060*/ 	.dword	_ZN40_INTERNAL_85828689_4_k_cu_d567a9e8_310264cute7productE
	.align		8
        /*0068*/ 	.dword	_ZN40_INTERNAL_85828689_4_k_cu_d567a9e8_310264cute1_E
	.align		8
        /*0070*/ 	.dword	$str$25
	.align		8
        /*0078*/ 	.dword	$str$26
	.align		8
        /*0080*/ 	.dword	$str$27
	.align		8
        /*0088*/ 	.dword	$str$28


//--------------------- .text._ZN7cutlass13device_kernelINS_4gemm6kernel13GemmUniversalIN4cute5tupleIJiiiiEEENS1_10collective13CollectiveMmaINS1_35MainloopSm100TmaUmmaWarpSpecializedILi8ELi2ELi4ENS5_IJNS4_1CILi2EEESB_NSA_ILi1EEEEEEEENS5_IJNSA_ILi64EEENSA_ILi128EEESG_EEEaNS5_IJlSC_lEEEaSI_NS4_8TiledMMAINS4_8MMA_AtomIJNS4_15SM100_MMA_S8_SSIaaiLi64ELi128ELNS4_4UMMA5MajorE0ELSN_0ELNSM_8SaturateE0EEEEEENS4_6LayoutINS5_IJSC_SC_SC_EEENS5_IJNSA_ILi0EEEST_ST_EEEEENS5_IJNS4_10UnderscoreESW_SW_EEEEENS4_23SM90_TMA_LOAD_MULTICASTENS4_14ComposedLayoutINS4_7SwizzleILi3ELi4ELi3EEENS4_18smem_ptr_flag_bitsILi8EEENSR_INS5_IJNSA_ILi8EEESG_EEENS5_IJSG_SC_EEEEEEEvNS4_8identityESZ_S19_vS1A_EENS_8epilogue10collective18CollectiveEpilogueINS1C_23Sm100TmaWarpSpecializedILi2ELi2ELi32ELb0ELb0EEEJSH_NS5_IJNSR_ISF_SC_EES1H_EEEaSI_aSI_NS1C_6fusion15FusionCallbacksIS1G_NS1J_17LinearCombinationIaiaiLNS_15FloatRoundStyleE2EEESH_S1I_JEEENS4_5SM1004TMEM4LOAD26SM100_TMEM_LOAD_16dp32b32xENS4_13SM90_TMA_LOADENS10_INS11_ILi2ELi4ELi3EEES14_NSR_INS5_IJS15_SF_EEENS5_IJSF_SC_EEEEEEENS4_39AutoVectorizingCopyWithAssumedAlignmentILi128EEENS4_14SM90_TMA_STOREES1Y_S20_S20_EEEvvEEEEvNT_6ParamsE --------------------------
	.section	.text._ZN7cutlass13device_kernelINS_4gemm6kernel13GemmUniversalIN4cute5tupleIJiiiiEEENS1_10collective13CollectiveMmaINS1_35MainloopSm100TmaUmmaWarpSpecializedILi8ELi2ELi4ENS5_IJNS4_1CILi2EEESB_NSA_ILi1EEEEEEEENS5_IJNSA_ILi64EEENSA_ILi128EEESG_EEEaNS5_IJlSC_lEEEaSI_NS4_8TiledMMAINS4_8MMA_AtomIJNS4_15SM100_MMA_S8_SSIaaiLi64ELi128ELNS4_4UMMA5MajorE0ELSN_0ELNSM_8SaturateE0EEEEEENS4_6LayoutINS5_IJSC_SC_SC_EEENS5_IJNSA_ILi0EEEST_ST_EEEEENS5_IJNS4_10UnderscoreESW_SW_EEEEENS4_23SM90_TMA_LOAD_MULTICASTENS4_14ComposedLayoutINS4_7SwizzleILi3ELi4ELi3EEENS4_18smem_ptr_flag_bitsILi8EEENSR_INS5_IJNSA_ILi8EEESG_EEENS5_IJSG_SC_EEEEEEEvNS4_8identityESZ_S19_vS1A_EENS_8epilogue10collective18CollectiveEpilogueINS1C_23Sm100TmaWarpSpecializedILi2ELi2ELi32ELb0ELb0EEEJSH_NS5_IJNSR_ISF_SC_EES1H_EEEaSI_aSI_NS1C_6fusion15FusionCallbacksIS1G_NS1J_17LinearCombinationIaiaiLNS_15FloatRoundStyleE2EEESH_S1I_JEEENS4_5SM1004TMEM4LOAD26SM100_TMEM_LOAD_16dp32b32xENS4_13SM90_TMA_LOADENS10_INS11_ILi2ELi4ELi3EEES14_NSR_INS5_IJS15_SF_EEENS5_IJSF_SC_EEEEEEENS4_39AutoVectorizingCopyWithAssumedAlignmentILi128EEENS4_14SM90_TMA_STOREES1Y_S20_S20_EEEvvEEEEvNT_6ParamsE,"ax",@progbits
	.align	128
.text._ZN7cutlass13device_kernelINS_4gemm6kernel13GemmUniversalIN4cute5tupleIJiiiiEEENS1_10collective13CollectiveMmaINS1_35MainloopSm100TmaUmmaWarpSpecializedILi8ELi2ELi4ENS5_IJNS4_1CILi2EEESB_NSA_ILi1EEEEEEEENS5_IJNSA_ILi64EEENSA_ILi128EEESG_EEEaNS5_IJlSC_lEEEaSI_NS4_8TiledMMAINS4_8MMA_AtomIJNS4_15SM100_MMA_S8_SSIaaiLi64ELi128ELNS4_4UMMA5MajorE0ELSN_0ELNSM_8SaturateE0EEEEEENS4_6LayoutINS5_IJSC_SC_SC_EEENS5_IJNSA_ILi0EEEST_ST_EEEEENS5_IJNS4_10UnderscoreESW_SW_EEEEENS4_23SM90_TMA_LOAD_MULTICASTENS4_14ComposedLayoutINS4_7SwizzleILi3ELi4ELi3EEENS4_18smem_ptr_flag_bitsILi8EEENSR_INS5_IJNSA_ILi8EEESG_EEENS5_IJSG_SC_EEEEEEEvNS4_8identityESZ_S19_vS1A_EENS_8epilogue10collective18CollectiveEpilogueINS1C_23Sm100TmaWarpSpecializedILi2ELi2ELi32ELb0ELb0EEEJSH_NS5_IJNSR_ISF_SC_EES1H_EEEaSI_aSI_NS1C_6fusion15FusionCallbacksIS1G_NS1J_17LinearCombinationIaiaiLNS_15FloatRoundStyleE2EEESH_S1I_JEEENS4_5SM1004TMEM4LOAD26SM100_TMEM_LOAD_16dp32b32xENS4_13SM90_TMA_LOADENS10_INS11_ILi2ELi4ELi3EEES14_NSR_INS5_IJS15_SF_EEENS5_IJSF_SC_EEEEEEENS4_39AutoVectorizingCopyWithAssumedAlignmentILi128EEENS4_14SM90_TMA_STOREES1Y_S20_S20_EEEvvEEEEvNT_6ParamsE:
        .type           _ZN7cutlass13device_kernelINS_4gemm6kernel13GemmUniversalIN4cute5tupleIJiiiiEEENS1_10collective13CollectiveMmaINS1_35MainloopSm100TmaUmmaWarpSpecializedILi8ELi2ELi4ENS5_IJNS4_1CILi2EEESB_NSA_ILi1EEEEEEEENS5_IJNSA_ILi64EEENSA_ILi128EEESG_EEEaNS5_IJlSC_lEEEaSI_NS4_8TiledMMAINS4_8MMA_AtomIJNS4_15SM100_MMA_S8_SSIaaiLi64ELi128ELNS4_4UMMA5MajorE0ELSN_0ELNSM_8SaturateE0EEEEEENS4_6LayoutINS5_IJSC_SC_SC_EEENS5_IJNSA_ILi0EEEST_ST_EEEEENS5_IJNS4_10UnderscoreESW_SW_EEEEENS4_23SM90_TMA_LOAD_MULTICASTENS4_14ComposedLayoutINS4_7SwizzleILi3ELi4ELi3EEENS4_18smem_ptr_flag_bitsILi8EEENSR_INS5_IJNSA_ILi8EEESG_EEENS5_IJSG_SC_EEEEEEEvNS4_8identityESZ_S19_vS1A_EENS_8epilogue10collective18CollectiveEpilogueINS1C_23Sm100TmaWarpSpecializedILi2ELi2ELi32ELb0ELb0EEEJSH_NS5_IJNSR_ISF_SC_EES1H_EEEaSI_aSI_NS1C_6fusion15FusionCallbacksIS1G_NS1J_17LinearCombinationIaiaiLNS_15FloatRoundStyleE2EEESH_S1I_JEEENS4_5SM1004TMEM4LOAD26SM100_TMEM_LOAD_16dp32b32xENS4_13SM90_TMA_LOADENS10_INS11_ILi2ELi4ELi3EEES14_NSR_INS5_IJS15_SF_EEENS5_IJSF_SC_EEEEEEENS4_39AutoVectorizingCopyWithAssumedAlignmentILi128EEENS4_14SM90_TMA_STOREES1Y_S20_S20_EEEvvEEEEvNT_6ParamsE,@function
        .size           _ZN7cutlass13device_kernelINS_4gemm6kernel13GemmUniversalIN4cute5tupleIJiiiiEEENS1_10collective13CollectiveMmaINS1_35MainloopSm100TmaUmmaWarpSpecializedILi8ELi2ELi4ENS5_IJNS4_1CILi2EEESB_NSA_ILi1EEEEEEEENS5_IJNSA_ILi64EEENSA_ILi128EEESG_EEEaNS5_IJlSC_lEEEaSI_NS4_8TiledMMAINS4_8MMA_AtomIJNS4_15SM100_MMA_S8_SSIaaiLi64ELi128ELNS4_4UMMA5MajorE0ELSN_0ELNSM_8SaturateE0EEEEEENS4_6LayoutINS5_IJSC_SC_SC_EEENS5_IJNSA_ILi0EEEST_ST_EEEEENS5_IJNS4_10UnderscoreESW_SW_EEEEENS4_23SM90_TMA_LOAD_MULTICASTENS4_14ComposedLayoutINS4_7SwizzleILi3ELi4ELi3EEENS4_18smem_ptr_flag_bitsILi8EEENSR_INS5_IJNSA_ILi8EEESG_EEENS5_IJSG_SC_EEEEEEEvNS4_8identityESZ_S19_vS1A_EENS_8epilogue10collective18CollectiveEpilogueINS1C_23Sm100TmaWarpSpecializedILi2ELi2ELi32ELb0ELb0EEEJSH_NS5_IJNSR_ISF_SC_EES1H_EEEaSI_aSI_NS1C_6fusion15FusionCallbacksIS1G_NS1J_17LinearCombinationIaiaiLNS_15FloatRoundStyleE2EEESH_S1I_JEEENS4_5SM1004TMEM4LOAD26SM100_TMEM_LOAD_16dp32b32xENS4_13SM90_TMA_LOADENS10_INS11_ILi2ELi4ELi3EEES14_NSR_INS5_IJS15_SF_EEENS5_IJSF_SC_EEEEEEENS4_39AutoVectorizingCopyWithAssumedAlignmentILi128EEENS4_14SM90_TMA_STOREES1Y_S20_S20_EEEvvEEEEvNT_6ParamsE,(.L_x_162 - _ZN7cutlass13device_kernelINS_4gemm6kernel13GemmUniversalIN4cute5tupleIJiiiiEEENS1_10collective13CollectiveMmaINS1_35MainloopSm100TmaUmmaWarpSpecializedILi8ELi2ELi4ENS5_IJNS4_1CILi2EEESB_NSA_ILi1EEEEEEEENS5_IJNSA_ILi64EEENSA_ILi128EEESG_EEEaNS5_IJlSC_lEEEaSI_NS4_8TiledMMAINS4_8MMA_AtomIJNS4_15SM100_MMA_S8_SSIaaiLi64ELi128ELNS4_4UMMA5MajorE0ELSN_0ELNSM_8SaturateE0EEEEEENS4_6LayoutINS5_IJSC_SC_SC_EEENS5_IJNSA_ILi0EEEST_ST_EEEEENS5_IJNS4_10UnderscoreESW_SW_EEEEENS4_23SM90_TMA_LOAD_MULTICASTENS4_14ComposedLayoutINS4_7SwizzleILi3ELi4ELi3EEENS4_18smem_ptr_flag_bitsILi8EEENSR_INS5_IJNSA_ILi8EEESG_EEENS5_IJSG_SC_EEEEEEEvNS4_8identityESZ_S19_vS1A_EENS_8epilogue10collective18CollectiveEpilogueINS1C_23Sm100TmaWarpSpecializedILi2ELi2ELi32ELb0ELb0EEEJSH_NS5_IJNSR_ISF_SC_EES1H_EEEaSI_aSI_NS1C_6fusion15FusionCallbacksIS1G_NS1J_17LinearCombinationIaiaiLNS_15FloatRoundStyleE2EEESH_S1I_JEEENS4_5SM1004TMEM4LOAD26SM100_TMEM_LOAD_16dp32b32xENS4_13SM90_TMA_LOADENS10_INS11_ILi2ELi4ELi3EEES14_NSR_INS5_IJS15_SF_EEENS5_IJSF_SC_EEEEEEENS4_39AutoVectorizingCopyWithAssumedAlignmentILi128EEENS4_14SM90_TMA_STOREES1Y_S20_S20_EEEvvEEEEvNT_6ParamsE)
        .other          _ZN7cutlass13device_kernelINS_4gemm6kernel13GemmUniversalIN4cute5tupleIJiiiiEEENS1_10collective13CollectiveMmaINS1_35MainloopSm100TmaUmmaWarpSpecializedILi8ELi2ELi4ENS5_IJNS4_1CILi2EEESB_NSA_ILi1EEEEEEEENS5_IJNSA_ILi64EEENSA_ILi128EEESG_EEEaNS5_IJlSC_lEEEaSI_NS4_8TiledMMAINS4_8MMA_AtomIJNS4_15SM100_MMA_S8_SSIaaiLi64ELi128ELNS4_4UMMA5MajorE0ELSN_0ELNSM_8SaturateE0EEEEEENS4_6LayoutINS5_IJSC_SC_SC_EEENS5_IJNSA_ILi0EEEST_ST_EEEEENS5_IJNS4_10UnderscoreESW_SW_EEEEENS4_23SM90_TMA_LOAD_MULTICASTENS4_14ComposedLayoutINS4_7SwizzleILi3ELi4ELi3EEENS4_18smem_ptr_flag_bitsILi8EEENSR_INS5_IJNSA_ILi8EEESG_EEENS5_IJSG_SC_EEEEEEEvNS4_8identityESZ_S19_vS1A_EENS_8epilogue10collective18CollectiveEpilogueINS1C_23Sm100TmaWarpSpecializedILi2ELi2ELi32ELb0ELb0EEEJSH_NS5_IJNSR_ISF_SC_EES1H_EEEaSI_aSI_NS1C_6fusion15FusionCallbacksIS1G_NS1J_17LinearCombinationIaiaiLNS_15FloatRoundStyleE2EEESH_S1I_JEEENS4_5SM1004TMEM4LOAD26SM100_TMEM_LOAD_16dp32b32xENS4_13SM90_TMA_LOADENS10_INS11_ILi2ELi4ELi3EEES14_NSR_INS5_IJS15_SF_EEENS5_IJSF_SC_EEEEEEENS4_39AutoVectorizingCopyWithAssumedAlignmentILi128EEENS4_14SM90_TMA_STOREES1Y_S20_S20_EEEvvEEEEvNT_6ParamsE,@"STO_CUDA_ENTRY STV_DEFAULT"
_ZN7cutlass13device_kernelINS_4gemm6kernel13GemmUniversalIN4cute5tupleIJiiiiEEENS1_10collective13CollectiveMmaINS1_35MainloopSm100TmaUmmaWarpSpecializedILi8ELi2ELi4ENS5_IJNS4_1CILi2EEESB_NSA_ILi1EEEEEEEENS5_IJNSA_ILi64EEENSA_ILi128EEESG_EEEaNS5_IJlSC_lEEEaSI_NS4_8TiledMMAINS4_8MMA_AtomIJNS4_15SM100_MMA_S8_SSIaaiLi64ELi128ELNS4_4UMMA5MajorE0ELSN_0ELNSM_8SaturateE0EEEEEENS4_6LayoutINS5_IJSC_SC_SC_EEENS5_IJNSA_ILi0EEEST_ST_EEEEENS5_IJNS4_10UnderscoreESW_SW_EEEEENS4_23SM90_TMA_LOAD_MULTICASTENS4_14ComposedLayoutINS4_7SwizzleILi3ELi4ELi3EEENS4_18smem_ptr_flag_bitsILi8EEENSR_INS5_IJNSA_ILi8EEESG_EEENS5_IJSG_SC_EEEEEEEvNS4_8identityESZ_S19_vS1A_EENS_8epilogue10collective18CollectiveEpilogueINS1C_23Sm100TmaWarpSpecializedILi2ELi2ELi32ELb0ELb0EEEJSH_NS5_IJNSR_ISF_SC_EES1H_EEEaSI_aSI_NS1C_6fusion15FusionCallbacksIS1G_NS1J_17LinearCombinationIaiaiLNS_15FloatRoundStyleE2EEESH_S1I_JEEENS4_5SM1004TMEM4LOAD26SM100_TMEM_LOAD_16dp32b32xENS4_13SM90_TMA_LOADENS10_INS11_ILi2ELi4ELi3EEES14_NSR_INS5_IJS15_SF_EEENS5_IJSF_SC_EEEEEEENS4_39AutoVectorizingCopyWithAssumedAlignmentILi128EEENS4_14SM90_TMA_STOREES1Y_S20_S20_EEEvvEEEEvNT_6ParamsE:
[----:B------:R-:W1:Y:S01]  /*0000*/  LDC R1, c[0x0][0x37c] ;  /* 0x0000df00ff017b82 */ /* 0x000e620000000800 */
[----:B------:R-:W2:Y:S01]  /*0010*/  S2R R84, SR_TID.X ;  /* 0x0000000000547919 */ /* 0x000ea20000002100 */
[----:B------:R-:W3:Y:S01]  /*0020*/  LDCU.64 UR8, c[0x0][0x890] ;  /* 0x00011200ff0877ac */ /* 0x000ee20008000a00 */
[----:B------:R-:W-:Y:S02]  /*0030*/  PRMT R74, RZ, 0x7610, R74 ;  /* 0x00007610ff4a7816 */ /* 0x000fe4000000004a */
[----:B------:R-:W-:Y:S01]  /*0040*/  ELECT P3, URZ, PT ;  /* 0x0000000000ff782f */ /* 0x000fe20003860000 */
[----:B---3--:R-:W-:-:S04]  /*0050*/  UISETP.NE.U32.AND UP0, UPT, UR8, URZ, UPT ;  /* 0x000000ff0800728c */ /* 0x008fc8000bf05070 */
[----:B------:R-:W-:Y:S01]  /*0060*/  UISETP.NE.AND.EX UP0, UPT, UR9, URZ, UPT, UP0 ;  /* 0x000000ff0900728c */ /* 0x000fe2000bf05300 */
[----:B--2---:R-:W-:-:S05]  /*0070*/  SHF.R.U32.HI R75, RZ, 0x5, R84 ;  /* 0x00000005ff4b7819 */ /* 0x004fca0000011654 */
[----:B------:R-:W2:Y:S02]  /*0080*/  SHFL.IDX PT, R0, R75, RZ, 0x1f ;  /* 0x00001fff4b007589 */ /* 0x000ea400000e0000 */
[----:B--2---:R-:W-:Y:S01]  /*0090*/  R2UR UR17, R0 ;  /* 0x00000000001172ca */ /* 0x004fe200000e0000 */
[----:B-1----:R-:W-:-:S14]  /*00a0*/  BRA.U UP0, `(.L_x_0) ;  /* 0x0000000100307547 */ /* 0x002fdc000b800000 */
[----:B------:R-:W1:Y:S02]  /*00b0*/  LDCU.64 UR4, c[0x0][0x888] ;  /* 0x00011100ff0477ac */ /* 0x000e640008000a00 */
[----:B-1----:R-:W-:-:S04]  /*00c0*/  UISETP.NE.U32.AND UP0, UPT, UR4, URZ, UPT ;  /* 0x000000ff0400728c */ /* 0x002fc8000bf05070 */
[----:B------:R-:W-:-:S09]  /*00d0*/  UISETP.NE.AND.EX UP0, UPT, UR5, URZ, UPT, UP0 ;  /* 0x000000ff0500728c */ /* 0x000fd2000bf05300 */
[----:B------:R-:W-:Y:S05]  /*00e0*/  BRA.U !UP0, `(.L_x_1) ;  /* 0x0000000108147547 */ /* 0x000fea000b800000 */
[----:B------:R-:W1:Y:S01]  /*00f0*/  LDC.64 R40, c[0x0][0x888] ;  /* 0x00022200ff287b82 */ /* 0x000e620000000a00 */
[----:B------:R-:W1:Y:S02]  /*0100*/  LDCU.64 UR4, c[0x0][0x358] ;  /* 0x00006b00ff0477ac */ /* 0x000e640008000a00 */
[----:B-1----:R1:W5:Y:S01]  /*0110*/  LDG.E R40, desc[UR4][R40.64] ;  /* 0x0000000428287981 */ /* 0x002362000c1e1900 */
[----:B------:R-:W-:Y:S01]  /*0120*/  HFMA2 R74, -RZ, RZ, 0, 5.9604644775390625e-08 ;  /* 0x00000001ff4a7431 */ /* 0x000fe200000001ff */
[----:B------:R-:W-:Y:S05]  /*0130*/  BRA `(.L_x_0) ;  /* 0x00000000000c7947 */ /* 0x000fea0003800000 */
.L_x_1:
[----:B------:R-:W1:Y:S01]  /*0140*/  LDCU UR4, c[0x0][0x880] ;  /* 0x00011000ff0477ac */ /* 0x000e620008000800 */
[----:B------:R-:W-:Y:S01]  /*0150*/  HFMA2 R74, -RZ, RZ, 0, 5.9604644775390625e-08 ;  /* 0x00000001ff4a7431 */ /* 0x000fe200000001ff */
[----:B-1----:R-:W-:-:S07]  /*0160*/  MOV R40, UR4 ;  /* 0x0000000400287c02 */ /* 0x002fce0008000f00 */
.L_x_0:
[----:B------:R-:W2:Y:S02]  /*0170*/  LDCU.64 UR4, c[0x0][0x8b0] ;  /* 0x00011600ff0477ac */ /* 0x000ea40008000a00 */
[----:B--2---:R-:W-:-:S04]  /*0180*/  UISETP.NE.U32.AND UP0, UPT, UR4, URZ, UPT ;  /* 0x000000ff0400728c */ /* 0x004fc8000bf05070 */
[----:B------:R-:W-:-:S09]  /*0190*/  UISETP.NE.AND.EX UP0, UPT, UR5, URZ, UPT, UP0 ;  /* 0x000000ff0500728c */ /* 0x000fd2000bf05300 */
[----:B------:R-:W-:Y:S05]  /*01a0*/  BRA.U UP0, `(.L_x_2) ;  /* 0x0000000100287547 */ /* 0x000fea000b800000 */
[----:B------:R-:W2:Y:S02]  /*01b0*/  LDCU.64 UR4, c[0x0][0x8a8] ;  /* 0x00011500ff0477ac */ /* 0x000ea40008000a00 */
[----:B--2---:R-:W-:-:S04]  /*01c0*/  UISETP.NE.U32.AND UP0, UPT, UR4, URZ, UPT ;  /* 0x000000ff0400728c */ /* 0x004fc8000bf05070 */
[----:B------:R-:W-:-:S09]  /*01d0*/  UISETP.NE.AND.EX UP0, UPT, UR5, URZ, UPT, UP0 ;  /* 0x000000ff0500728c */ /* 0x000fd2000bf05300 */
[----:B------:R-:W-:Y:S05]  /*01e0*/  BRA.U !UP0, `(.L_x_3) ;  /* 0x0000000108107547 */ /* 0x000fea000b800000 */
[----:B------:R-:W2:Y:S01]  /*01f0*/  LDC.64 R38, c[0x0][0x8a8] ;  /* 0x00022a00ff267b82 */ /* 0x000ea20000000a00 */
[----:B------:R-:W2:Y:S02]  /*0200*/  LDCU.64 UR4, c[0x0][0x358] ;  /* 0x00006b00ff0477ac */ /* 0x000ea40008000a00 */
[----:B--2---:R2:W5:Y:S01]  /*0210*/  LDG.E R38, desc[UR4][R38.64] ;  /* 0x0000000426267981 */ /* 0x004562000c1e1900 */
[----:B------:R-:W-:Y:S05]  /*0220*/  BRA `(.L_x_2) ;  /* 0x0000000000087947 */ /* 0x000fea0003800000 */
.L_x_3:
[----:B------:R-:W2:Y:S02]  /*0230*/  LDCU UR4, c[0x0][0x8a0] ;  /* 0x00011400ff0477ac */ /* 0x000ea40008000800 */
[----:B--2---:R-:W-:Y:S02]  /*0240*/  MOV R38, UR4 ;  /* 0x0000000400267c02 */ /* 0x004fe40008000f00 */
.L_x_2:
[----:B------:R-:W-:Y:S01]  /*0250*/  IMAD.U32 R0, RZ, RZ, UR17 ;  /* 0x00000011ff007e24 */ /* 0x000fe2000f8e00ff */
[----:B------:R-:W-:Y:S04]  /*0260*/  BSSY.RECONVERGENT B0, `(.L_x_4) ;  /* 0x000000c000007945 */ /* 0x000fe80003800200 */
[C---:B------:R-:W-:Y:S02]  /*0270*/  ISETP.NE.OR P1, PT, R0.reuse, 0x1, !P3 ;  /* 0x000000010000780c */ /* 0x040fe40005f25670 */
[----:B------:R-:W-:-:S11]  /*0280*/  ISETP.NE.OR P0, PT, R0, 0x3, !P3 ;  /* 0x000000030000780c */ /* 0x000fd60005f05670 */
[----:B------:R-:W-:Y:S05]  /*0290*/  @P1 BRA `(.L_x_5) ;  /* 0x0000000000201947 */ /* 0x000fea0003800000 */
[----:B------:R-:W3:Y:S02]  /*02a0*/  LDCU.64 UR4, c[0x0][0x348] ;  /* 0x00006900ff0477ac */ /* 0x000ee40008000a00 */
[----:B---3--:R-:W-:Y:S02]  /*02b0*/  UIADD3 UR6, UP1, UPT, UR4, 0x80, URZ ;  /* 0x0000008004067890 */ /* 0x008fe4000ff3e0ff */
[----:B------:R-:W-:Y:S02]  /*02c0*/  UIADD3 UR4, UP0, UPT, UR4, 0x180, URZ ;  /* 0x0000018004047890 */ /* 0x000fe4000ff1e0ff */
[----:B------:R-:W-:Y:S02]  /*02d0*/  UIADD3.X UR7, UPT, UPT, URZ, UR5, URZ, UP1, !UPT ;  /* 0x00000005ff077290 */ /* 0x000fe40008ffe4ff */
[----:B------:R-:W-:-:S07]  /*02e0*/  UIADD3.X UR5, UPT, UPT, URZ, UR5, URZ, UP0, !UPT ;  /* 0x00000005ff057290 */ /* 0x000fce00087fe4ff */
[----:B------:R3:W-:Y:S02]  /*02f0*/  UTMACCTL.PF [UR6] ;  /* 0x00000000060079b9 */ /* 0x0007e40008040000 */
[----:B------:R3:W-:Y:S02]  /*0300*/  UTMACCTL.PF [UR4] ;  /* 0x00000000040079b9 */ /* 0x0007e40008040000 */
[----:B---3--:R-:W-:Y:S01]  /*0310*/  NOP ;  /* 0x0000000000007918 */ /* 0x008fe20000000000 */
.L_x_5:
[----:B------:R-:W-:Y:S05]  /*0320*/  BSYNC.RECONVERGENT B0 ;  /* 0x0000000000007941 */ /* 0x000fea0003800200 */
.L_x_4:
[----:B------:R-:W-:Y:S04]  /*0330*/  BSSY.RECONVERGENT B0, `(.L_x_6) ;  /* 0x000000a000007945 */ /* 0x000fe80003800200 */
        /* <DEDUP_REMOVED lines=9> */
.L_x_7:
[----:B------:R-:W-:Y:S05]  /*03d0*/  BSYNC.RECONVERGENT B0 ;  /* 0x0000000000007941 */ /* 0x000fea0003800200 */
.L_x_6:
[----:B------:R-:W3:Y:S01]  /*03e0*/  LDCU.64 UR4, c[0x0][0x888] ;  /* 0x00011100ff0477ac */ /* 0x000ee20008000a00 */
[----:B------:R-:W-:Y:S02]  /*03f0*/  UISETP.EQ.U32.AND UP1, UPT, UR8, URZ, UPT ;  /* 0x000000ff0800728c */ /* 0x000fe4000bf22070 */
[----:B------:R-:W-:Y:S02]  /*0400*/  UPLOP3.LUT UP3, UPT, UPT, UPT, UPT, 0x80, 0x8 ;  /* 0x000000000008789c */ /* 0x000fe40003f6f070 */
[----:B---3--:R-:W-:-:S04]  /*0410*/  UISETP.NE.U32.AND UP0, UPT, UR4, URZ, UPT ;  /* 0x000000ff0400728c */ /* 0x008fc8000bf05070 */
[----:B------:R-:W-:-:S04]  /*0420*/  UISETP.NE.AND.EX UP0, UPT, UR5, URZ, UPT, UP0 ;  /* 0x000000ff0500728c */ /* 0x000fc8000bf05300 */
[----:B------:R-:W-:-:S04]  /*0430*/  UISETP.EQ.OR.EX UP2, UPT, UR9, URZ, !UP0, UP1 ;  /* 0x000000ff0900728c */ /* 0x000fc8000c742710 */
[----:B------:R-:W-:-:S06]  /*0440*/  UP2UR UR4, UPR, URZ, 0x4 ;  /* 0x00000004ff047883 */ /* 0x000fcc0008000000 */
[----:B------:R-:W-:Y:S01]  /*0450*/  MOV R77, UR4 ;  /* 0x00000004004d7c02 */ /* 0x000fe20008000f00 */
[----:B------:R-:W-:Y:S06]  /*0460*/  BRA.U !UP2, `(.L_x_8) ;  /* 0x000000010a207547 */ /* 0x000fec000b800000 */
[----:B-----5:R-:W-:Y:S01]  /*0470*/  R2UR UR5, R40 ;  /* 0x00000000280572ca */ /* 0x020fe200000e0000 */
[----:B------:R-:W-:Y:S02]  /*0480*/  UISETP.NE.U32.AND UP1, UPT, UR8, URZ, UPT ;  /* 0x000000ff0800728c */ /* 0x000fe4000bf25070 */
[----:B------:R-:W-:Y:S02]  /*0490*/  USEL UR4, URZ, 0xffffffff, UP0 ;  /* 0xffffffffff047887 */ /* 0x000fe40008000000 */
[----:B------:R-:W-:-:S08]  /*04a0*/  UISETP.NE.AND.EX UP1, UPT, UR9, URZ, UPT, UP1 ;  /* 0x000000ff0900728c */ /* 0x000fd0000bf25310 */
[----:B------:R-:W-:-:S04]  /*04b0*/  UISETP.NE.AND UP0, UPT, UR5, URZ, UPT ;  /* 0x000000ff0500728c */ /* 0x000fc8000bf05270 */
[----:B------:R-:W-:-:S04]  /*04c0*/  @!UP1 USEL UR4, URZ, 0xffffffff, UP0 ;  /* 0xffffffffff049887 */ /* 0x000fc80008000000 */
[----:B------:R-:W-:-:S04]  /*04d0*/  ULOP3.LUT UR4, UR4, 0x1, URZ, 0xc0, !UPT ;  /* 0x0000000104047892 */ /* 0x000fc8000f8ec0ff */
[----:B------:R-:W-:-:S11]  /*04e0*/  UISETP.NE.U32.AND UP3, UPT, UR4, 0x1, UPT ;  /* 0x000000010400788c */ /* 0x000fd6000bf65070 */
.L_x_8:
[----:B------:R-:W3:Y:S01]  /*04f0*/  SHFL.IDX PT, R2, R75, RZ, 0x1f ;  /* 0x00001fff4b027589 */ /* 0x000ee200000e0000 */
[----:B------:R-:W-:-:S04]  /*0500*/  UISETP.NE.AND UP0, UPT, UR17, 0x2, UPT ;  /* 0x000000021100788c */ /* 0x000fc8000bf05270 */
[----:B------:R-:W-:Y:S01]  /*0510*/  USEL UR37, URZ, 0x1, UP0 ;  /* 0x00000001ff257887 */ /* 0x000fe20008000000 */
[----:B---3--:R-:W-:-:S13]  /*0520*/  ISETP.NE.AND P0, PT, R2, RZ, PT ;  /* 0x000000ff0200720c */ /* 0x008fda0003f05270 */
[----:B------:R-:W-:Y:S05]  /*0530*/  @P0 BRA `(.L_x_9) ;  /* 0x0000000000840947 */ /* 0x000fea0003800000 */
[----:B------:R-:W-:Y:S01]  /*0540*/  ELECT P0, URZ, PT ;  /* 0x0000000000ff782f */ /* 0x000fe20003800000 */
[----:B------:R-:W-:-:S12]  /*0550*/  BSSY.RECONVERGENT B0, `(.L_x_9) ;  /* 0x000001f000007945 */ /* 0x000fd80003800200 */
[----:B------:R-:W-:Y:S05]  /*0560*/  @!P0 BRA `(.L_x_10) ;  /* 0x0000000000748947 */ /* 0x000fea0003800000 */
[----:B------:R-:W3:Y:S01]  /*0570*/  S2UR UR4, SR_CgaCtaId ;  /* 0x00000000000479c3 */ /* 0x000ee20000008800 */
[----:B------:R-:W-:Y:S01]  /*0580*/  UMOV UR5, 0x400 ;  /* 0x0000040000057882 */ /* 0x000fe20000000000 */
[----:B------:R-:W-:Y:S01]  /*0590*/  UMOV UR8, 0x1 ;  /* 0x0000000100087882 */ /* 0x000fe20000000000 */
[----:B------:R-:W-:Y:S01]  /*05a0*/  UMOV UR6, 0x3 ;  /* 0x0000000300067882 */ /* 0x000fe20000000000 */
[----:B------:R-:W-:-:S04]  /*05b0*/  UIADD3 UR8, UPT, UPT, -UR8, 0x100000, URZ ;  /* 0x0010000008087890 */ /* 0x000fc8000fffe1ff */
[----:B------:R-:W-:Y:S02]  /*05c0*/  USHF.L.U32 UR9, UR8, 0xb, URZ ;  /* 0x0000000b08097899 */ /* 0x000fe400080006ff */
[----:B------:R-:W-:Y:S02]  /*05d0*/  USHF.L.U32 UR8, UR8, 0x1, URZ ;  /* 0x0000000108087899 */ /* 0x000fe400080006ff */
[----:B------:R-:W-:-:S04]  /*05e0*/  UIADD3 UR6, UPT, UPT, -UR6, 0x100000, URZ ;  /* 0x0010000006067890 */ /* 0x000fc8000fffe1ff */
[----:B------:R-:W-:Y:S02]  /*05f0*/  USHF.L.U32 UR7, UR6, 0xb, URZ ;  /* 0x0000000b06077899 */ /* 0x000fe400080006ff */
[----:B------:R-:W-:Y:S02]  /*0600*/  USHF.L.U32 UR6, UR6, 0x1, URZ ;  /* 0x0000000106067899 */ /* 0x000fe400080006ff */
[----:B---3--:R-:W-:Y:S01]  /*0610*/  ULEA UR4, UR4, UR5, 0x18 ;  /* 0x0000000504047291 */ /* 0x008fe2000f8ec0ff */
[----:B------:R-:W3:Y:S11]  /*0620*/  FENCE.VIEW.ASYNC.S ;  /* 0x00000000000073c6 */ /* 0x000ef60000000000 */
[----:B---3--:R3:W4:Y:S01]  /*0630*/  SYNCS.EXCH.64 URZ, [UR4], UR8 ;  /* 0x0000000804ff75b2 */ /* 0x0087220008000100 */
[----:B------:R3:W1:Y:S01]  /*0640*/  SYNCS.EXCH.64 URZ, [UR4+0x40], UR6 ;  /* 0x0000400604ff75b2 */ /* 0x0006620008000100 */
        /* <DEDUP_REMOVED lines=13> */
[----:B------:R3:W1:Y:S02]  /*0720*/  SYNCS.EXCH.64 URZ, [UR4+0x78], UR6 ;  /* 0x0000780604ff75b2 */ /* 0x0006640008000100 */
[----:B---3--:R-:W-:Y:S01]  /*0730*/  NOP ;  /* 0x0000000000007918 */ /* 0x008fe20000000000 */
.L_x_10:
[----:B------:R-:W-:Y:S05]  /*0740*/  BSYNC.RECONVERGENT B0 ;  /* 0x0000000000007941 */ /* 0x000fea0003800200 */
.L_x_9:
[----:B------:R-:W3:Y:S01]  /*0750*/  SHFL.IDX PT, R2, R75, RZ, 0x1f ;  /* 0x00001fff4b027589 */ /* 0x000ee200000e0000 */
[----:B------:R-:W-:Y:S01]  /*0760*/  NOP ;  /* 0x0000000000007918 */ /* 0x000fe20000000000 */
[----:B---3--:R-:W-:-:S13]  /*0770*/  ISETP.NE.AND P0, PT, R2, 0x1, PT ;  /* 0x000000010200780c */ /* 0x008fda0003f05270 */
[----:B------:R-:W-:Y:S05]  /*0780*/  @P0 BRA `(.L_x_11) ;  /* 0x0000000000480947 */ /* 0x000fea0003800000 */
        /* <DEDUP_REMOVED lines=9> */
[----:B------:R-:W-:Y:S01]  /*0820*/  USHF.L.U32 UR6, UR6, 0x1, URZ ;  /* 0x0000000106067899 */ /* 0x000fe200080006ff */
[----:B------:R-:W-:Y:S01]  /*0830*/  ELECT P0, URZ, PT ;  /* 0x0000000000ff782f */ /* 0x000fe20003800000 */
[----:B---3--:R-:W-:Y:S01]  /*0840*/  ULEA UR4, UR4, UR5, 0x18 ;  /* 0x0000000504047291 */ /* 0x008fe2000f8ec0ff */
[----:B------:R-:W3:Y:S11]  /*0850*/  FENCE.VIEW.ASYNC.S ;  /* 0x00000000000073c6 */ /* 0x000ef60000000000 */
[----:B---3--:R3:W1:Y:S01]  /*0860*/  SYNCS.EXCH.64 URZ, [UR4+0x80], UR8 ;  /* 0x0000800804ff75b2 */ /* 0x0086620008000100 */
[----:B------:R3:W1:Y:S01]  /*0870*/  SYNCS.EXCH.64 URZ, [UR4+0x90], UR6 ;  /* 0x0000900604ff75b2 */ /* 0x0006620008000100 */
[----:B------:R3:W1:Y:S01]  /*0880*/  SYNCS.EXCH.64 URZ, [UR4+0x88], UR8 ;  /* 0x0000880804ff75b2 */ /* 0x0006620008000100 */
[----:B------:R3:W1:Y:S01]  /*0890*/  SYNCS.EXCH.64 URZ, [UR4+0x98], UR6 ;  /* 0x0000980604ff75b2 */ /* 0x0006620008000100 */
[----:B------:R-:W-:Y:S01]  /*08a0*/  NOP ;  /* 0x0000000000007918 */ /* 0x000fe20000000000 */
.L_x_11:
[----:B------:R-:W2:Y:S01]  /*08b0*/  SHFL.IDX PT, R2, R75, RZ, 0x1f ;  /* 0x00001fff4b027589 */ /* 0x000ea200000e0000 */
[----:B------:R-:W-:Y:S01]  /*08c0*/  NOP ;  /* 0x0000000000007918 */ /* 0x000fe20000000000 */
[----:B--2---:R-:W-:-:S13]  /*08d0*/  ISETP.NE.AND P0, PT, R2, 0x3, PT ;  /* 0x000000030200780c */ /* 0x004fda0003f05270 */
[----:B------:R-:W-:Y:S05]  /*08e0*/  @P0 BRA `(.L_x_12) ;  /* 0x0000000000300947 */ /* 0x000fea0003800000 */
[----:B---3--:R-:W2:Y:S01]  /*08f0*/  S2UR UR6, SR_CgaCtaId ;  /* 0x00000000000679c3 */ /* 0x008ea20000008800 */
[----:B------:R-:W-:Y:S01]  /*0900*/  UMOV UR4, 0x400 ;  /* 0x0000040000047882 */ /* 0x000fe20000000000 */
[----:B------:R-:W-:Y:S01]  /*0910*/  UMOV UR5, 0x20 ;  /* 0x0000002000057882 */ /* 0x000fe20000000000 */
[----:B------:R-:W-:Y:S01]  /*0920*/  ELECT P0, URZ, PT ;  /* 0x0000000000ff782f */ /* 0x000fe20003800000 */
[----:B--2---:R-:W-:Y:S02]  /*0930*/  ULEA UR6, UR6, UR4, 0x18 ;  /* 0x0000000406067291 */ /* 0x004fe4000f8ec0ff */
[----:B------:R-:W-:-:S04]  /*0940*/  UIADD3 UR4, UPT, UPT, -UR5, 0x100000, URZ ;  /* 0x0010000005047890 */ /* 0x000fc8000fffe1ff */
[----:B------:R-:W-:Y:S02]  /*0950*/  USHF.L.U32 UR5, UR4, 0xb, URZ ;  /* 0x0000000b04057899 */ /* 0x000fe400080006ff */
[----:B------:R-:W-:Y:S01]  /*0960*/  USHF.L.U32 UR4, UR4, 0x1, URZ ;  /* 0x0000000104047899 */ /* 0x000fe200080006ff */
[----:B------:R-:W2:Y:S11]  /*0970*/  FENCE.VIEW.ASYNC.S ;  /* 0x00000000000073c6 */ /* 0x000eb60000000000 */
[----:B--2---:R2:W3:Y:S01]  /*0980*/  SYNCS.EXCH.64 URZ, [UR6+0xa0], UR4 ;  /* 0x0000a00406ff75b2 */ /* 0x0044e20008000100 */
[----:B------:R2:W1:Y:S01]  /*0990*/  SYNCS.EXCH.64 URZ, [UR6+0xa8], UR4 ;  /* 0x0000a80406ff75b2 */ /* 0x0004620008000100 */
[----:B------:R-:W-:Y:S01]  /*09a0*/  NOP ;  /* 0x0000000000007918 */ /* 0x000fe20000000000 */
.L_x_12:
[----:B------:R-:W4:Y:S01]  /*09b0*/  SHFL.IDX PT, R2, R75, RZ, 0x1f ;  /* 0x00001fff4b027589 */ /* 0x000f2200000e0000 */
[----:B------:R-:W-:Y:S01]  /*09c0*/  NOP ;  /* 0x0000000000007918 */ /* 0x000fe20000000000 */
[----:B----4-:R-:W-:-:S13]  /*09d0*/  ISETP.NE.AND P0, PT, R2, 0x4, PT ;  /* 0x000000040200780c */ /* 0x010fda0003f05270 */
[----:B------:R-:W-:Y:S05]  /*09e0*/  @P0 BRA `(.L_x_13) ;  /* 0x00000000004c0947 */ /* 0x000fea0003800000 */
[----:B--23--:R-:W2:Y:S01]  /*09f0*/  S2UR UR6, SR_CgaCtaId ;  /* 0x00000000000679c3 */ /* 0x00cea20000008800 */
[----:B------:R-:W-:Y:S01]  /*0a00*/  UMOV UR4, 0x3a0 ;  /* 0x000003a000047882 */ /* 0x000fe20000000000 */
[----:B------:R-:W-:Y:S01]  /*0a10*/  UMOV UR5, 0x400 ;  /* 0x0000040000057882 */ /* 0x000fe20000000000 */
[----:B------:R-:W-:Y:S01]  /*0a20*/  USEL UR4, UR4, 0x320, UP3 ;  /* 0x0000032004047887 */ /* 0x000fe20009800000 */
[----:B------:R-:W-:Y:S01]  /*0a30*/  UMOV UR8, 0x1 ;  /* 0x0000000100087882 */ /* 0x000fe20000000000 */
[----:B------:R-:W-:Y:S01]  /*0a40*/  ELECT P0, URZ, PT ;  /* 0x0000000000ff782f */ /* 0x000fe20003800000 */
[----:B------:R-:W-:-:S04]  /*0a50*/  UIADD3 UR8, UPT, UPT, -UR8, 0x100000, URZ ;  /* 0x0010000008087890 */ /* 0x000fc8000fffe1ff */
[----:B------:R-:W-:Y:S02]  /*0a60*/  USHF.L.U32 UR9, UR8, 0xb, URZ ;  /* 0x0000000b08097899 */ /* 0x000fe400080006ff */
[----:B------:R-:W-:Y:S02]  /*0a70*/  USHF.L.U32 UR8, UR8, 0x1, URZ ;  /* 0x0000000108087899 */ /* 0x000fe400080006ff */
[----:B--2---:R-:W-:Y:S02]  /*0a80*/  ULEA UR6, UR6, UR5, 0x18 ;  /* 0x0000000506067291 */ /* 0x004fe4000f8ec0ff */
[----:B------:R-:W-:-:S04]  /*0a90*/  UIADD3 UR4, UPT, UPT, -UR4, 0x100000, URZ ;  /* 0x0010000004047890 */ /* 0x000fc8000fffe1ff */
[----:B------:R-:W-:Y:S02]  /*0aa0*/  USHF.L.U32 UR5, UR4, 0xb, URZ ;  /* 0x0000000b04057899 */ /* 0x000fe400080006ff */
[----:B------:R-:W-:Y:S01]  /*0ab0*/  USHF.L.U32 UR4, UR4, 0x1, URZ ;  /* 0x0000000104047899 */ /* 0x000fe200080006ff */
[----:B------:R-:W2:Y:S03]  /*0ac0*/  FENCE.VIEW.ASYNC.S ;  /* 0x00000000000073c6 */ /* 0x000ea60000000000 */
[----:B--2---:R4:W2:Y:S08]  /*0ad0*/  SYNCS.EXCH.64 URZ, [UR6+0xb0], UR8 ;  /* 0x0000b00806ff75b2 */ /* 0x0048b00008000100 */
[----:B------:R4:W3:Y:S01]  /*0ae0*/  SYNCS.EXCH.64 URZ, [UR6+0xc0], UR4 ;  /* 0x0000c00406ff75b2 */ /* 0x0008e20008000100 */
[----:B------:R4:W1:Y:S01]  /*0af0*/  SYNCS.EXCH.64 URZ, [UR6+0xb8], UR8 ;  /* 0x0000b80806ff75b2 */ /* 0x0008620008000100 */
[----:B------:R4:W1:Y:S02]  /*0b00*/  SYNCS.EXCH.64 URZ, [UR6+0xc8], UR4 ;  /* 0x0000c80406ff75b2 */ /* 0x0008640008000100 */
[----:B----4-:R-:W-:Y:S01]  /*0b10*/  NOP ;  /* 0x0000000000007918 */ /* 0x010fe20000000000 */
.L_x_13:
[----:B------:R-:W4:Y:S01]  /*0b20*/  SHFL.IDX PT, R2, R75, RZ, 0x1f ;  /* 0x00001fff4b027589 */ /* 0x000f2200000e0000 */
[----:B------:R-:W-:Y:S01]  /*0b30*/  NOP ;  /* 0x0000000000007918 */ /* 0x000fe20000000000 */
[----:B----4-:R-:W-:-:S13]  /*0b40*/  ISETP.NE.AND P0, PT, R2, 0x5, PT ;  /* 0x000000050200780c */ /* 0x010fda0003f05270 */
[----:B------:R-:W-:Y:S05]  /*0b50*/  @P0 BRA `(.L_x_14) ;  /* 0x0000000000580947 */ /* 0x000fea0003800000 */
[----:B--23--:R-:W2:Y:S01]  /*0b60*/  S2UR UR4, SR_CgaCtaId ;  /* 0x00000000000479c3 */ /* 0x00cea20000008800 */
        /* <DEDUP_REMOVED lines=10> */
[----:B--2---:R-:W-:Y:S01]  /*0c10*/  ULEA UR4, UR4, UR5, 0x18 ;  /* 0x0000000504047291 */ /* 0x004fe2000f8ec0ff */
[----:B------:R-:W2:Y:S11]  /*0c20*/  FENCE.VIEW.ASYNC.S ;  /* 0x00000000000073c6 */ /* 0x000eb60000000000 */
[----:B--2---:R4:W2:Y:S01]  /*0c30*/  SYNCS.EXCH.64 URZ, [UR4+0xd0], UR8 ;  /* 0x0000d00804ff75b2 */ /* 0x0048a20008000100 */
[----:B------:R4:W3:Y:S01]  /*0c40*/  SYNCS.EXCH.64 URZ, [UR4+0xf0], UR6 ;  /* 0x0000f00604ff75b2 */ /* 0x0008e20008000100 */
[----:B------:R4:W1:Y:S01]  /*0c50*/  SYNCS.EXCH.64 URZ, [UR4+0xd8], UR8 ;  /* 0x0000d80804ff75b2 */ /* 0x0008620008000100 */
[----:B------:R4:W1:Y:S01]  /*0c60*/  SYNCS.EXCH.64 URZ, [UR4+0xf8], UR6 ;  /* 0x0000f80604ff75b2 */ /* 0x0008620008000100 */
[----:B------:R4:W1:Y:S01]  /*0c70*/  SYNCS.EXCH.64 URZ, [UR4+0xe0], UR8 ;  /* 0x0000e00804ff75b2 */ /* 0x0008620008000100 */
[----:B------:R4:W1:Y:S01]  /*0c80*/  SYNCS.EXCH.64 URZ, [UR4+0x100], UR6 ;  /* 0x0001000604ff75b2 */ /* 0x0008620008000100 */
[----:B------:R4:W1:Y:S01]  /*0c90*/  SYNCS.EXCH.64 URZ, [UR4+0xe8], UR8 ;  /* 0x0000e80804ff75b2 */ /* 0x0008620008000100 */
[----:B------:R4:W1:Y:S02]  /*0ca0*/  SYNCS.EXCH.64 URZ, [UR4+0x108], UR6 ;  /* 0x0001080604ff75b2 */ /* 0x0008640008000100 */
[----:B----4-:R-:W-:Y:S01]  /*0cb0*/  NOP ;  /* 0x0000000000007918 */ /* 0x010fe20000000000 */
.L_x_14:
[----:B------:R-:W4:Y:S01]  /*0cc0*/  SHFL.IDX PT, R2, R75, RZ, 0x1f ;  /* 0x00001fff4b027589 */ /* 0x000f2200000e0000 */
[----:B------:R-:W1:Y:S01]  /*0cd0*/  S2UR UR45, SR_CgaCtaId ;  /* 0x00000000002d79c3 */ /* 0x000e620000008800 */
[----:B------:R-:W-:Y:S01]  /*0ce0*/  NOP ;  /* 0x0000000000007918 */ /* 0x000fe20000000000 */
[----:B----4-:R-:W-:-:S13]  /*0cf0*/  ISETP.NE.AND P0, PT, R2, 0x3, PT ;  /* 0x000000030200780c */ /* 0x010fda0003f05270 */
[----:B-1----:R-:W-:Y:S05]  /*0d00*/  @P0 BRA `(.L_x_15) ;  /* 0x0000000000340947 */ /* 0x002fea0003800000 */
[----:B--23--:R-:W-:Y:S01]  /*0d10*/  UMOV UR4, 0x400 ;  /* 0x0000040000047882 */ /* 0x00cfe20000000000 */
[----:B------:R-:W-:Y:S01]  /*0d20*/  UMOV UR6, 0x20 ;  /* 0x0000002000067882 */ /* 0x000fe20000000000 */
[----:B------:R-:W-:Y:S02]  /*0d30*/  ULEA UR4, UR45, UR4, 0x18 ;  /* 0x000000042d047291 */ /* 0x000fe4000f8ec0ff */
[----:B------:R-:W-:-:S04]  /*0d40*/  UIADD3 UR6, UPT, UPT, -UR6, 0x100000, URZ ;  /* 0x0010000006067890 */ /* 0x000fc8000fffe1ff */
[----:B------:R-:W-:Y:S02]  /*0d50*/  USHF.L.U32 UR7, UR6, 0xb, URZ ;  /* 0x0000000b06077899 */ /* 0x000fe400080006ff */
[----:B------:R-:W-:Y:S01]  /*0d60*/  USHF.L.U32 UR6, UR6, 0x1, URZ ;  /* 0x0000000106067899 */ /* 0x000fe200080006ff */
[----:B------:R-:W-:Y:S01]  /*0d70*/  ELECT P0, URZ, PT ;  /* 0x0000000000ff782f */ /* 0x000fe20003800000 */
[----:B------:R-:W1:Y:S10]  /*0d80*/  FENCE.VIEW.ASYNC.S ;  /* 0x00000000000073c6 */ /* 0x000e740000000000 */
[----:B-1----:R1:W4:Y:S01]  /*0d90*/  SYNCS.EXCH.64 URZ, [UR4+0x110], UR6 ;  /* 0x0001100604ff75b2 */ /* 0x0023220008000100 */
[----:B------:R1:W2:Y:S01]  /*0da0*/  SYNCS.EXCH.64 URZ, [UR4+0x120], UR6 ;  /* 0x0001200604ff75b2 */ /* 0x0002a20008000100 */
[----:B------:R1:W3:Y:S01]  /*0db0*/  SYNCS.EXCH.64 URZ, [UR4+0x118], UR6 ;  /* 0x0001180604ff75b2 */ /* 0x0002e20008000100 */
[----:B------:R1:W1:Y:S01]  /*0dc0*/  SYNCS.EXCH.64 URZ, [UR4+0x128], UR6 ;  /* 0x0001280604ff75b2 */ /* 0x0002620008000100 */
[----:B------:R-:W-:Y:S01]  /*0dd0*/  NOP ;  /* 0x0000000000007918 */ /* 0x000fe20000000000 */
.L_x_15:
[----:B-123--:R-:W1:Y:S01]  /*0de0*/  LDCU UR4, c[0x0][0x36c] ;  /* 0x00006d80ff0477ac */ /* 0x00ee620008000800 */
[----:B------:R-:W-:Y:S01]  /*0df0*/  ISETP.NE.OR P3, PT, R0, 0x2, !P3 ;  /* 0x000000020000780c */ /* 0x000fe20005f65670 */
[----:B------:R-:W-:Y:S01]  /*0e00*/  NOP ;  /* 0x0000000000007918 */ /* 0x000fe20000000000 */
[----:B------:R-:W-:Y:S01]  /*0e10*/  LOP3.LUT R0, R84, 0x1f, RZ, 0xc0, !PT ;  /* 0x0000001f54007812 */ /* 0x000fe200078ec0ff */
[----:B------:R-:W-:Y:S02]  /*0e20*/  UISETP.NE.AND UP4, UPT, UR17, URZ, UPT ;  /* 0x000000ff1100728c */ /* 0x000fe4000bf85270 */
[----:B-1----:R-:W-:-:S09]  /*0e30*/  UISETP.EQ.U32.AND UP5, UPT, UR4, 0x1, UPT ;  /* 0x000000010400788c */ /* 0x002fd2000bfa2070 */
[----:B------:R-:W-:Y:S05]  /*0e40*/  BRA.U !UP5, `(.L_x_16) ;  /* 0x000000010d087547 */ /* 0x000fea000b800000 */
[----:B----4-:R-:W-:Y:S01]  /*0e50*/  UCGABAR_ARV ;  /* 0x00000000000079c7 */ /* 0x010fe20008000000 */
[----:B------:R-:W-:Y:S05]  /*0e60*/  BRA `(.L_x_17) ;  /* 0x0000000000047947 */ /* 0x000fea0003800000 */
.L_x_16:
[----:B----4-:R-:W-:Y:S01]  /*0e70*/  NOP ;  /* 0x0000000000007918 */ /* 0x010fe20000000000 */
.L_x_17:
[----:B------:R-:W1:Y:S01]  /*0e80*/  S2UR UR20, SR_CTAID.Y ;  /* 0x00000000001479c3 */ /* 0x000e620000002600 */
[----:B------:R-:W-:-:S05]  /*0e90*/  CS2R.32 R76, SR_CgaSize ;  /* 0x00000000004c7805 */ /* 0x000fca0000008a00 */
[----:B------:R-:W-:-:S05]  /*0ea0*/  IMAD R76, R76, -0xa0, RZ ;  /* 0xffffff604c4c7824 */ /* 0x000fca00078e02ff */
[----:B------:R-:W-:-:S14]  /*0eb0*/  R2UR UR4, R76 ;  /* 0x000000004c0472ca */ /* 0x000fdc00000e0000 */
[----:B------:R-:W2:Y:S01]  /*0ec0*/  LDCU UR4, c[0x0][UR4+0x2b4] ;  /* 0x00005680040477ac */ /* 0x000ea20008000800 */
[----:B------:R-:W-:-:S05]  /*0ed0*/  CS2R.32 R76, SR_CgaSize ;  /* 0x00000000004c7805 */ /* 0x000fca0000008a00 */
[----:B------:R-:W-:-:S05]  /*0ee0*/  IMAD R76, R76, -0xa0, RZ ;  /* 0xffffff604c4c7824 */ /* 0x000fca00078e02ff */
[----:B------:R-:W-:-:S14]  /*0ef0*/  R2UR UR5, R76 ;  /* 0x000000004c0572ca */ /* 0x000fdc00000e0000 */
[----:B------:R-:W3:Y:S01]  /*0f00*/  LDCU UR5, c[0x0][UR5+0x2b0] ;  /* 0x00005600050577ac */ /* 0x000ee20008000800 */
[----:B------:R-:W4:Y:S01]  /*0f10*/  S2UR UR16, SR_CTAID.X ;  /* 0x00000000001079c3 */ /* 0x000f220000002500 */
[----:B------:R-:W-:-:S05]  /*0f20*/  CS2R.32 R76, SR_CgaSize ;  /* 0x00000000004c7805 */ /* 0x000fca0000008a00 */
[----:B------:R-:W-:-:S05]  /*0f30*/  IMAD R76, R76, -0xa0, RZ ;  /* 0xffffff604c4c7824 */ /* 0x000fca00078e02ff */
[----:B------:R-:W-:-:S14]  /*0f40*/  R2UR UR7, R76 ;  /* 0x000000004c0772ca */ /* 0x000fdc00000e0000 */
[----:B------:R-:W3:Y:S01]  /*0f50*/  LDCU UR7, c[0x0][UR7+0x2a4] ;  /* 0x00005480070777ac */ /* 0x000ee20008000800 */
[----:B------:R-:W-:-:S05]  /*0f60*/  CS2R.32 R76, SR_CgaSize ;  /* 0x00000000004c7805 */ /* 0x000fca0000008a00 */
[----:B------:R-:W-:-:S05]  /*0f70*/  IMAD R76, R76, -0xa0, RZ ;  /* 0xffffff604c4c7824 */ /* 0x000fca00078e02ff */
[----:B------:R-:W-:-:S14]  /*0f80*/  R2UR UR63, R76 ;  /* 0x000000004c3f72ca */ /* 0x000fdc00000e0000 */
[----:B------:R-:W3:Y:S01]  /*0f90*/  LDCU UR63, c[0x0][UR63+0x2a0] ;  /* 0x000054003f3f77ac */ /* 0x000ee20008000800 */
[----:B------:R-:W-:Y:S02]  /*0fa0*/  ULOP3.LUT UR47, UR45, 0x1, URZ, 0xc0, !UPT ;  /* 0x000000012d2f7892 */ /* 0x000fe4000f8ec0ff */
[----:B------:R-:W-:Y:S02]  /*0fb0*/  USHF.R.U32.HI UR32, URZ, 0x1, UR45 ;  /* 0x00000001ff207899 */ /* 0x000fe4000801162d */
[----:B------:R-:W-:Y:S02]  /*0fc0*/  UISETP.GT.U32.AND UP1, UPT, UR47, 0xffff, UPT ;  /* 0x0000ffff2f00788c */ /* 0x000fe4000bf24070 */
[----:B------:R-:W-:Y:S01]  /*0fd0*/  USHF.L.U32 UR28, UR45, 0xb, URZ ;  /* 0x0000000b2d1c7899 */ /* 0x000fe200080006ff */
[----:B-1----:R-:W-:Y:S01]  /*0fe0*/  I2FP.F32.U32 R2, UR20 ;  /* 0x0000001400027c45 */ /* 0x002fe20008201000 */
[----:B------:R-:W1:Y:S04]  /*0ff0*/  LDCU UR21, c[0x0][0xb24] ;  /* 0x00016480ff1577ac */ /* 0x000e680008000800 */
[----:B--2---:R-:W-:Y:S01]  /*1000*/  FMUL R2, R2, UR4 ;  /* 0x0000000402027c20 */ /* 0x004fe20008400000 */
[----:B------:R-:W-:Y:S01]  /*1010*/  ULOP3.LUT UR4, UR45, 0x2, URZ, 0xc0, !UPT ;  /* 0x000000022d047892 */ /* 0x000fe2000f8ec0ff */
[----:B----4-:R-:W-:Y:S01]  /*1020*/  I2FP.F32.U32 R3, UR16 ;  /* 0x0000001000037c45 */ /* 0x010fe20008201000 */
[----:B------:R-:W2:Y:S03]  /*1030*/  LDCU UR42, c[0x0][0xb24] ;  /* 0x00016480ff2a77ac */ /* 0x000ea60008000800 */
[----:B------:R-:W4:Y:S01]  /*1040*/  F2I.U32.TRUNC.NTZ R2, R2 ;  /* 0x0000000200027305 */ /* 0x000f22000020f000 */
[----:B---3--:R-:W-:Y:S01]  /*1050*/  FMUL R3, R3, UR5 ;  /* 0x0000000503037c20 */ /* 0x008fe20008400000 */
[----:B------:R-:W-:Y:S01]  /*1060*/  UISETP.GT.U32.AND UP0, UPT, UR4, 0xffff, UPT ;  /* 0x0000ffff0400788c */ /* 0x000fe2000bf04070 */
[----:B------:R-:W3:Y:S05]  /*1070*/  LDCU UR31, c[0x0][0xb30] ;  /* 0x00016600ff1f77ac */ /* 0x000eea0008000800 */
[----:B------:R-:W1:Y:S01]  /*1080*/  F2I.U32.TRUNC.NTZ R3, R3 ;  /* 0x0000000300037305 */ /* 0x000e62000020f000 */
[----:B------:R-:W-:-:S02]  /*1090*/  USEL UR26, UR4, 0xffff, !UP0 ;  /* 0x0000ffff041a7887 */ /* 0x000fc4000c000000 */
[----:B------:R-:W-:Y:S01]  /*10a0*/  USHF.L.U32 UR29, UR45, 0xd, URZ ;  /* 0x0000000d2d1d7899 */ /* 0x000fe200080006ff */
[----:B------:R-:W-:Y:S01]  /*10b0*/  UMOV UR34, 0x5 ;  /* 0x0000000500227882 */ /* 0x000fe20000000000 */
[----:B------:R-:W-:Y:S01]  /*10c0*/  USEL UR27, UR47, 0xffff, !UP1 ;  /* 0x0000ffff2f1b7887 */ /* 0x000fe2000c800000 */
[----:B----4-:R-:W-:Y:S02]  /*10d0*/  R2UR UR6, R2 ;  /* 0x00000000020672ca */ /* 0x010fe400000e0000 */
[----:B------:R-:W-:Y:S02]  /*10e0*/  PRMT R2, RZ, 0x7610, R2 ;  /* 0x00007610ff027816 */ /* 0x000fe40000000002 */
[----:B-1----:R-:W-:-:S09]  /*10f0*/  R2UR UR5, R3 ;  /* 0x00000000030572ca */ /* 0x002fd200000e0000 */
[----:B------:R-:W-:-:S04]  /*1100*/  UIADD3 UR4, UPT, UPT, -UR6, URZ, URZ ;  /* 0x000000ff06047290 */ /* 0x000fc8000fffe1ff */
[----:B------:R-:W-:Y:S02]  /*1110*/  UIMAD UR4, UR7, UR4, UR20 ;  /* 0x00000004070472a4 */ /* 0x000fe4000f8e0214 */
[----:B------:R-:W-:-:S04]  /*1120*/  UIADD3 UR5, UPT, UPT, -UR5, URZ, URZ ;  /* 0x000000ff05057290 */ /* 0x000fc8000fffe1ff */
[----:B------:R-:W-:Y:S01]  /*1130*/  IMAD.U32 R76, RZ, RZ, UR4 ;  /* 0x00000004ff4c7e24 */ /* 0x000fe2000f8e00ff */
[----:B------:R-:W-:Y:S01]  /*1140*/  UIMAD UR63, UR63, UR5, UR16 ;  /* 0x000000053f3f72a4 */ /* 0x000fe2000f8e0210 */
[----:B--23--:R-:W-:Y:S11]  /*1150*/  BRA.U UP4, `(.L_x_18) ;  /* 0x0000000104407547 */ /* 0x00cff6000b800000 */
[----:B------:R-:W-:-:S13]  /*1160*/  R2UR UR4, R76 ;  /* 0x000000004c0472ca */ /* 0x000fda00000e0000 */
[----:B------:R-:W-:Y:S02]  /*1170*/  UISETP.NE.AND UP0, UPT, UR4, URZ, UPT ;  /* 0x000000ff0400728c */ /* 0x000fe4000bf05270 */
[----:B------:R-:W-:Y:S02]  /*1180*/  UISETP.NE.AND UP1, UPT, UR4, 0x1, UPT ;  /* 0x000000010400788c */ /* 0x000fe4000bf25270 */
[----:B------:R-:W-:Y:S02]  /*1190*/  UISETP.NE.AND UP2, UPT, UR63, URZ, UP0 ;  /* 0x000000ff3f00728c */ /* 0x000fe40008745270 */
[----:B------:R-:W-:Y:S02]  /*11a0*/  USEL UR4, URZ, 0x2, UP0 ;  /* 0x00000002ff047887 */ /* 0x000fe40008000000 */
[----:B------:R-:W-:Y:S02]  /*11b0*/  USEL UR8, URZ, 0x1, UP2 ;  /* 0x00000001ff087887 */ /* 0x000fe40009000000 */
[----:B------:R-:W-:-:S02]  /*11c0*/  UISETP.NE.AND UP2, UPT, UR63, URZ, UPT ;  /* 0x000000ff3f00728c */ /* 0x000fc4000bf45270 */
[----:B------:R-:W-:Y:S02]  /*11d0*/  USEL UR5, URZ, 0x4, UP1 ;  /* 0x00000004ff057887 */ /* 0x000fe40008800000 */
[----:B------:R-:W-:Y:S02]  /*11e0*/  UISETP.NE.AND UP0, UPT, UR63, 0x1, UPT ;  /* 0x000000013f00788c */ /* 0x000fe4000bf05270 */
[----:B------:R-:W-:Y:S02]  /*11f0*/  USEL UR6, URZ, 0x8, UP1 ;  /* 0x00000008ff067887 */ /* 0x000fe40008800000 */
[----:B------:R-:W-:Y:S02]  /*1200*/  USEL UR7, UR5, 0x4, UP2 ;  /* 0x0000000405077887 */ /* 0x000fe40009000000 */
[----:B------:R-:W-:Y:S02]  /*1210*/  USEL UR4, UR4, 0x2, UP0 ;  /* 0x0000000204047887 */ /* 0x000fe40008000000 */
[----:B------:R-:W-:-:S02]  /*1220*/  USEL UR5, UR6, 0x8, UP0 ;  /* 0x0000000806057887 */ /* 0x000fc40008000000 */
[----:B------:R-:W-:-:S04]  /*1230*/  UIADD3 UR4, UPT, UPT, UR4, UR7, UR8 ;  /* 0x0000000704047290 */ /* 0x000fc8000fffe008 */
[----:B------:R-:W-:-:S06]  /*1240*/  UIADD3 UR4, UPT, UPT, UR4, UR5, URZ ;  /* 0x0000000504047290 */ /* 0x000fcc000fffe0ff */
[----:B------:R-:W-:-:S07]  /*1250*/  MOV R2, UR4 ;  /* 0x0000000400027c02 */ /* 0x000fce0008000f00 */
.L_x_18:
[----:B------:R-:W1:Y:S01]  /*1260*/  S2UR UR36, SR_CTAID.Z ;  /* 0x00000000002479c3 */ /* 0x000e620000002700 */
[----:B------:R-:W-:Y:S01]  /*1270*/  UISETP.GE.AND UP0, UPT, UR21, 0x1, UPT ;  /* 0x000000011500788c */ /* 0x000fe2000bf06270 */
[----:B------:R-:W-:-:S08]  /*1280*/  UMOV UR33, 0x3 ;  /* 0x0000000300217882 */ /* 0x000fd00000000000 */
[----:B------:R-:W-:Y:S05]  /*1290*/  BRA.U !UP0, `(.L_x_19) ;  /* 0x0000000108d47547 */ /* 0x000fea000b800000 */
[----:B------:R-:W2:Y:S01]  /*12a0*/  LDCU.128 UR12, c[0x0][0xb10] ;  /* 0x00016200ff0c77ac */ /* 0x000ea20008000c00 */
[----:B------:R-:W3:Y:S01]  /*12b0*/  LDCU UR6, c[0x0][0x370] ;  /* 0x00006e00ff0677ac */ /* 0x000ee20008000800 */
[----:B------:R-:W4:Y:S01]  /*12c0*/  LDCU UR5, c[0x0][0x374] ;  /* 0x00006e80ff0577ac */ /* 0x000f220008000800 */
[----:B------:R-:W1:Y:S01]  /*12d0*/  LDCU UR30, c[0x0][0xb0c] ;  /* 0x00016180ff1e77ac */ /* 0x000e620008000800 */
[----:B------:R-:W1:Y:S01]  /*12e0*/  LDCU UR4, c[0x0][0xb20] ;  /* 0x00016400ff0477ac */ /* 0x000e620008000800 */
[----:B------:R-:W1:Y:S01]  /*12f0*/  LDCU.64 UR8, c[0x0][0xb28] ;  /* 0x00016500ff0877ac */ /* 0x000e620008000a00 */
[----:B--2---:R-:W-:Y:S02]  /*1300*/  UISETP.NE.AND UP0, UPT, UR14, 0x1, UPT ;  /* 0x000000010e00788c */ /* 0x004fe4000bf05270 */
[----:B----4-:R-:W-:Y:S02]  /*1310*/  UIMAD.WIDE.U32 UR10, UR5, UR15, URZ ;  /* 0x0000000f050a72a5 */ /* 0x010fe4000f8e00ff */
[----:B---3--:R-:W-:-:S02]  /*1320*/  UIMAD.WIDE.U32 UR22, UR6, UR12, URZ ;  /* 0x0000000c061672a5 */ /* 0x008fc4000f8e00ff */
[----:B-1----:R-:W-:Y:S02]  /*1330*/  UISETP.NE.AND UP1, UPT, UR30, 0x1, UPT ;  /* 0x000000011e00788c */ /* 0x002fe4000bf25270 */
[----:B------:R-:W-:Y:S01]  /*1340*/  UISETP.NE.AND UP2, UPT, UR21, 0x1, UPT ;  /* 0x000000011500788c */ /* 0x000fe2000bf45270 */
[----:B------:R-:W-:Y:S02]  /*1350*/  UMOV UR10, UR11 ;  /* 0x0000000b000a7c82 */ /* 0x000fe40008000000 */
[----:B------:R-:W-:Y:S01]  /*1360*/  UMOV UR22, UR23 ;  /* 0x0000001700167c82 */ /* 0x000fe20008000000 */
[----:B------:R-:W-:Y:S02]  /*1370*/  @UP0 USHF.R.U32.HI UR5, URZ, UR4, UR10 ;  /* 0x00000004ff050299 */ /* 0x000fe4000801160a */
[----:B------:R-:W-:Y:S02]  /*1380*/  UIMAD.WIDE.U32 UR24, UR20, UR15, URZ ;  /* 0x0000000f141872a5 */ /* 0x000fe4000f8e00ff */
[----:B------:R-:W-:-:S02]  /*1390*/  UIMAD.WIDE.U32 UR10, UR5, UR8, URZ ;  /* 0x00000008050a72a5 */ /* 0x000fc4000f8e00ff */
[----:B------:R-:W-:Y:S02]  /*13a0*/  @UP1 USHF.R.U32.HI UR6, URZ, UR13, UR22 ;  /* 0x0000000dff061299 */ /* 0x000fe40008011616 */
[----:B------:R-:W-:Y:S02]  /*13b0*/  UIMAD.WIDE.U32 UR18, UR16, UR12, URZ ;  /* 0x0000000c101272a5 */ /* 0x000fe4000f8e00ff */
[----:B------:R-:W-:Y:S01]  /*13c0*/  UIMAD.WIDE.U32 UR22, UR6, UR8, URZ ;  /* 0x00000008061672a5 */ /* 0x000fe2000f8e00ff */
[----:B------:R-:W-:Y:S01]  /*13d0*/  UMOV UR24, UR25 ;  /* 0x0000001900187c82 */ /* 0x000fe20008000000 */
[----:B------:R-:W-:Y:S01]  /*13e0*/  UMOV UR10, UR11 ;  /* 0x0000000b000a7c82 */ /* 0x000fe20008000000 */
[----:B------:R-:W-:Y:S02]  /*13f0*/  USHF.R.U32.HI UR24, URZ, UR4, UR24 ;  /* 0x00000004ff187299 */ /* 0x000fe40008011618 */
[----:B------:R-:W-:Y:S02]  /*1400*/  @UP2 USHF.R.U32.HI UR5, URZ, UR9, UR10 ;  /* 0x00000009ff052299 */ /* 0x000fe4000801160a */
[----:B------:R-:W-:Y:S01]  /*1410*/  UMOV UR7, UR23 ;  /* 0x0000001700077c82 */ /* 0x000fe20008000000 */
[----:B------:R-:W-:Y:S01]  /*1420*/  UMOV UR18, UR19 ;  /* 0x0000001300127c82 */ /* 0x000fe20008000000 */
[----:B------:R-:W-:-:S02]  /*1430*/  @UP2 USHF.R.U32.HI UR6, URZ, UR9, UR7 ;  /* 0x00000009ff062299 */ /* 0x000fc40008011607 */
[----:B------:R-:W-:Y:S02]  /*1440*/  USHF.R.U32.HI UR13, URZ, UR13, UR18 ;  /* 0x0000000dff0d7299 */ /* 0x000fe40008011612 */
[----:B------:R-:W-:Y:S02]  /*1450*/  USEL UR4, UR20, UR24, !UP0 ;  /* 0x0000001814047287 */ /* 0x000fe4000c000000 */
[----:B------:R-:W-:Y:S02]  /*1460*/  UIMAD UR7, UR5, UR21, URZ ;  /* 0x00000015050772a4 */ /* 0x000fe4000f8e02ff */
[----:B------:R-:W-:Y:S02]  /*1470*/  USEL UR5, UR16, UR13, !UP1 ;  /* 0x0000000d10057287 */ /* 0x000fe4000c800000 */
[----:B------:R-:W-:Y:S02]  /*1480*/  UIMAD UR12, UR6, UR21, URZ ;  /* 0x00000015060c72a4 */ /* 0x000fe4000f8e02ff */
[----:B------:R-:W-:-:S02]  /*1490*/  UISETP.GE.AND UP0, UPT, UR4, UR7, UPT ;  /* 0x000000070400728c */ /* 0x000fc4000bf06270 */
[----:B------:R-:W-:Y:S02]  /*14a0*/  UIMAD.WIDE.U32 UR10, UR4, UR8, URZ ;  /* 0x00000008040a72a5 */ /* 0x000fe4000f8e00ff */
[----:B------:R-:W-:Y:S02]  /*14b0*/  UISETP.GE.OR UP0, UPT, UR5, UR12, UP0 ;  /* 0x0000000c0500728c */ /* 0x000fe40008706670 */
[----:B------:R-:W-:Y:S02]  /*14c0*/  UIMAD.WIDE.U32 UR12, UR5, UR8, URZ ;  /* 0x00000008050c72a5 */ /* 0x000fe4000f8e00ff */
[----:B------:R-:W-:Y:S01]  /*14d0*/  UIADD3 UR10, UPT, UPT, -UR4, URZ, URZ ;  /* 0x000000ff040a7290 */ /* 0x000fe2000fffe1ff */
[----:B------:R-:W-:Y:S01]  /*14e0*/  UMOV UR8, UR11 ;  /* 0x0000000b00087c82 */ /* 0x000fe20008000000 */
[----:B------:R-:W-:Y:S02]  /*14f0*/  UIADD3 UR11, UPT, UPT, -UR5, URZ, URZ ;  /* 0x000000ff050b7290 */ /* 0x000fe4000fffe1ff */
[----:B------:R-:W-:-:S03]  /*1500*/  USHF.R.U32.HI UR8, URZ, UR9, UR8 ;  /* 0x00000009ff087299 */ /* 0x000fc60008011608 */
[----:B------:R-:W-:Y:S01]  /*1510*/  @!UP0 UMOV UR7, UR13 ;  /* 0x0000000d00078c82 */ /* 0x000fe20008000000 */
[----:B------:R-:W-:Y:S02]  /*1520*/  UIMAD UR20, UR14, UR10, UR20 ;  /* 0x0000000a0e1472a4 */ /* 0x000fe4000f8e0214 */
[----:B------:R-:W-:Y:S02]  /*1530*/  USEL UR8, UR4, UR8, !UP2 ;  /* 0x0000000804087287 */ /* 0x000fe4000d000000 */
[----:B------:R-:W-:Y:S02]  /*1540*/  @!UP0 USHF.R.U32.HI UR7, URZ, UR9, UR7 ;  /* 0x00000009ff078299 */ /* 0x000fe40008011607 */
[----:B------:R-:W-:Y:S02]  /*1550*/  UIADD3 UR9, UPT, UPT, -UR8, URZ, URZ ;  /* 0x000000ff08097290 */ /* 0x000fe4000fffe1ff */
[----:B------:R-:W-:Y:S02]  /*1560*/  @!UP0 USEL UR7, UR5, UR7, !UP2 ;  /* 0x0000000705078287 */ /* 0x000fe4000d000000 */
[----:B------:R-:W-:-:S02]  /*1570*/  UIMAD UR9, UR21, UR9, UR4 ;  /* 0x00000009150972a4 */ /* 0x000fc4000f8e0204 */
[----:B------:R-:W-:Y:S02]  /*1580*/  @!UP0 UIADD3 UR8, UPT, UPT, UR8, -UR7, URZ ;  /* 0x8000000708088290 */ /* 0x000fe4000fffe0ff */
[----:B------:R-:W-:Y:S02]  /*1590*/  @!UP0 UIMAD UR6, UR9, UR6, UR7 ;  /* 0x00000006090682a4 */ /* 0x000fe4000f8e0207 */
[----:B------:R-:W-:Y:S02]  /*15a0*/  @!UP0 UIMAD UR4, UR8, UR21, UR5 ;  /* 0x00000015080482a4 */ /* 0x000fe4000f8e0205 */
[----:B------:R-:W-:Y:S02]  /*15b0*/  UIMAD UR16, UR30, UR11, UR16 ;  /* 0x0000000b1e1072a4 */ /* 0x000fe4000f8e0210 */
[----:B------:R-:W-:Y:S01]  /*15c0*/  UIMAD UR20, UR4, UR14, UR20 ;  /* 0x0000000e041472a4 */ /* 0x000fe2000f8e0214 */
[----:B------:R-:W-:Y:S02]  /*15d0*/  @!UP0 UMOV UR5, UR6 ;  /* 0x0000000600058c82 */ /* 0x000fe40008000000 */
[----:B------:R-:W-:-:S12]  /*15e0*/  UIMAD UR16, UR5, UR30, UR16 ;  /* 0x0000001e051072a4 */ /* 0x000fd8000f8e0210 */
.L_x_19:
[----:B------:R-:W-:Y:S02]  /*15f0*/  UISETP.NE.AND UP1, UPT, UR31, 0x1, UPT ;  /* 0x000000011f00788c */ /* 0x000fe4000bf25270 */
[----:B------:R-:W-:Y:S02]  /*1600*/  ULOP3.LUT UR24, UR27, 0xffff, URZ, 0xc0, !UPT ;  /* 0x0000ffff1b187892 */ /* 0x000fe4000f8ec0ff */
[----:B------:R-:W-:Y:S02]  /*1610*/  ULOP3.LUT UR21, UR26, 0xffff, URZ, 0xc0, !UPT ;  /* 0x0000ffff1a157892 */ /* 0x000fe4000f8ec0ff */
[----:B------:R-:W-:Y:S02]  /*1620*/  UISETP.NE.AND UP0, UPT, UR17, 0x2, UPT ;  /* 0x000000021100788c */ /* 0x000fe4000bf05270 */
[----:B------:R-:W-:Y:S02]  /*1630*/  ULOP3.LUT UR28, UR28, 0x1000, URZ, 0xc0, !UPT ;  /* 0x000010001c1c7892 */ /* 0x000fe4000f8ec0ff */
[----:B------:R-:W-:-:S02]  /*1640*/  ULOP3.LUT UR27, UR29, 0x2000, URZ, 0xc0, !UPT ;  /* 0x000020001d1b7892 */ /* 0x000fc4000f8ec0ff */
[----:B------:R-:W-:Y:S02]  /*1650*/  USHF.L.U32 UR24, UR34, UR24, URZ ;  /* 0x0000001822187299 */ /* 0x000fe400080006ff */
[----:B------:R-:W-:Y:S01]  /*1660*/  USHF.L.U32 UR21, UR33, UR21, URZ ;  /* 0x0000001521157299 */ /* 0x000fe200080006ff */
[----:B------:R-:W-:Y:S11]  /*1670*/  BRA.U UP1, `(.L_x_20) ;  /* 0x0000000101447547 */ /* 0x000ff6000b800000 */
[----:B------:R-:W2:Y:S01]  /*1680*/  LDCU.128 UR8, c[0x0][0xb10] ;  /* 0x00016200ff0877ac */ /* 0x000ea20008000c00 */
[----:B------:R-:W3:Y:S01]  /*1690*/  LDCU UR12, c[0x0][0xb0c] ;  /* 0x00016180ff0c77ac */ /* 0x000ee20008000800 */
[----:B------:R-:W4:Y:S01]  /*16a0*/  LDCU UR13, c[0x0][0xb20] ;  /* 0x00016400ff0d77ac */ /* 0x000f220008000800 */
[----:B--2---:R-:W-:Y:S02]  /*16b0*/  UIMAD.WIDE.U32 UR6, UR16, UR8, URZ ;  /* 0x00000008100672a5 */ /* 0x004fe4000f8e00ff */
[----:B------:R-:W-:Y:S02]  /*16c0*/  UIMAD.WIDE.U32 UR4, UR20, UR11, URZ ;  /* 0x0000000b140472a5 */ /* 0x000fe4000f8e00ff */
[----:B---3--:R-:W-:Y:S02]  /*16d0*/  UISETP.NE.AND UP2, UPT, UR12, 0x1, UPT ;  /* 0x000000010c00788c */ /* 0x008fe4000bf45270 */
[----:B------:R-:W-:Y:S01]  /*16e0*/  UISETP.NE.AND UP1, UPT, UR10, 0x1, UPT ;  /* 0x000000010a00788c */ /* 0x000fe2000bf25270 */
[----:B------:R-:W-:-:S02]  /*16f0*/  UMOV UR6, UR7 ;  /* 0x0000000700067c82 */ /* 0x000fc40008000000 */
[----:B------:R-:W-:Y:S01]  /*1700*/  UMOV UR4, UR5 ;  /* 0x0000000500047c82 */ /* 0x000fe20008000000 */
[----:B------:R-:W-:Y:S02]  /*1710*/  USHF.R.U32.HI UR9, URZ, UR9, UR6 ;  /* 0x00000009ff097299 */ /* 0x000fe40008011606 */
[----:B----4-:R-:W-:Y:S02]  /*1720*/  USHF.R.U32.HI UR4, URZ, UR13, UR4 ;  /* 0x0000000dff047299 */ /* 0x010fe40008011604 */
[----:B------:R-:W-:Y:S02]  /*1730*/  USEL UR5, UR16, UR9, !UP2 ;  /* 0x0000000910057287 */ /* 0x000fe4000d000000 */
[----:B------:R-:W-:-:S04]  /*1740*/  USEL UR4, UR20, UR4, !UP1 ;  /* 0x0000000414047287 */ /* 0x000fc8000c800000 */
[----:B------:R-:W-:Y:S02]  /*1750*/  UIADD3 UR6, UPT, UPT, UR5, -UR4, URZ ;  /* 0x8000000405067290 */ /* 0x000fe4000fffe0ff */
[----:B------:R-:W-:Y:S02]  /*1760*/  UIADD3 UR4, UPT, UPT, -UR5, UR4, URZ ;  /* 0x0000000405047290 */ /* 0x000fe4000fffe1ff */
[----:B------:R-:W-:Y:S02]  /*1770*/  UIMAD UR20, UR6, UR10, UR20 ;  /* 0x0000000a061472a4 */ /* 0x000fe4000f8e0214 */
[----:B------:R-:W-:-:S12]  /*1780*/  UIMAD UR16, UR4, UR12, UR16 ;  /* 0x0000000c041072a4 */ /* 0x000fd8000f8e0210 */
.L_x_20:
[----:B------:R-:W-:Y:S05]  /*1790*/  BRA.U !UP5, `(.L_x_21) ;  /* 0x000000010d0c7547 */ /* 0x000fea000b800000 */
[----:B------:R-:W-:Y:S01]  /*17a0*/  UCGABAR_WAIT ;  /* 0x0000000000007dc7 */ /* 0x000fe20008000000 */
[----:B------:R-:W-:Y:S01]  /*17b0*/  CCTL.IVALL ;  /* 0x00000000ff00798f */ /* 0x000fe20002000000 */
[----:B------:R-:W-:Y:S05]  /*17c0*/  BRA `(.L_x_22) ;  /* 0x0000000000047947 */ /* 0x000fea0003800000 */
.L_x_21:
[----:B------:R-:W-:Y:S06]  /*17d0*/  BAR.SYNC.DEFER_BLOCKING 0x0 ;  /* 0x0000000000007b1d */ /* 0x000fec0000010000 */
.L_x_22:
[----:B------:R-:W-:Y:S05]  /*17e0*/  BRA.U UP0, `(.L_x_23) ;  /* 0x0000001500607547 */ /* 0x000fea000b800000 */
[----:B------:R-:W2:Y:S01]  /*17f0*/  LDCU UR6, c[0x0][0x38c] ;  /* 0x00007180ff0677ac */ /* 0x000ea20008000800 */
[----:B------:R-:W-:Y:S01]  /*1800*/  PLOP3.LUT P1, PT, PT, PT, UP3, 0x80, 0x8 ;  /* 0x000000000008781c */ /* 0x000fe20003f2f038 */
[----:B------:R-:W-:Y:S01]  /*1810*/  IMAD.MOV.U32 R12, RZ, RZ, 0x1 ;  /* 0x00000001ff0c7424 */ /* 0x000fe200078e00ff */
[----:B------:R-:W-:Y:S01]  /*1820*/  ISETP.EQ.OR P2, PT, R0, RZ, P3 ;  /* 0x000000ff0000720c */ /* 0x000fe20001f42670 */
[----:B------:R-:W-:Y:S01]  /*1830*/  UISETP.NE.AND UP1, UPT, UR17, URZ, UPT ;  /* 0x000000ff1100728c */ /* 0x000fe2000bf25270 */
[----:B------:R-:W-:Y:S02]  /*1840*/  PLOP3.LUT P1, PT, P1, PT, PT, 0x8, 0x80 ;  /* 0x000000000080781c */ /* 0x000fe40000f2e170 */
[----:B------:R-:W-:Y:S01]  /*1850*/  CS2R R10, SRZ ;  /* 0x00000000000a7805 */ /* 0x000fe2000001ff00 */
[----:B------:R-:W-:Y:S01]  /*1860*/  IMAD.MOV.U32 R9, RZ, RZ, RZ ;  /* 0x000000ffff097224 */ /* 0x000fe200078e00ff */
[----:B------:R-:W3:Y:S01]  /*1870*/  LDCU UR40, c[0x0][0x370] ;  /* 0x00006e00ff2877ac */ /* 0x000ee20008000800 */
[----:B------:R-:W-:Y:S01]  /*1880*/  IMAD.MOV.U32 R8, RZ, RZ, 0x1 ;  /* 0x00000001ff087424 */ /* 0x000fe200078e00ff */
[----:B------:R-:W4:Y:S01]  /*1890*/  LDCU.64 UR30, c[0x0][0x348] ;  /* 0x00006900ff1e77ac */ /* 0x000f220008000a00 */
[----:B------:R-:W1:Y:S01]  /*18a0*/  LDCU UR39, c[0x0][0x374] ;  /* 0x00006e80ff2777ac */ /* 0x000e620008000800 */
[----:B--2---:R-:W-:-:S02]  /*18b0*/  UIADD3 UR5, UPT, UPT, UR6, 0x7f, URZ ;  /* 0x0000007f06057890 */ /* 0x004fc4000fffe0ff */
[----:B------:R-:W-:Y:S02]  /*18c0*/  UIADD3 UR48, UPT, UPT, UR6, 0xfe, URZ ;  /* 0x000000fe06307890 */ /* 0x000fe4000fffe0ff */
[----:B------:R-:W-:Y:S02]  /*18d0*/  USHF.R.S32.HI UR4, URZ, 0x1f, UR5 ;  /* 0x0000001fff047899 */ /* 0x000fe40008011405 */
[----:B------:R-:W-:Y:S02]  /*18e0*/  USEL UR26, UR37, 0x2, UP1 ;  /* 0x00000002251a7887 */ /* 0x000fe40008800000 */
[----:B------:R-:W-:Y:S02]  /*18f0*/  ULEA.HI UR4, UR4, UR5, URZ, 0x7 ;  /* 0x0000000504047291 */ /* 0x000fe4000f8f38ff */
[----:B------:R-:W-:Y:S02]  /*1900*/  USHF.L.U32 UR5, UR32, 0x5, URZ ;  /* 0x0000000520057899 */ /* 0x000fe400080006ff */
[----:B------:R-:W-:-:S02]  /*1910*/  USHF.R.S32.HI UR43, URZ, 0x7, UR4 ;  /* 0x00000007ff2b7899 */ /* 0x000fc40008011404 */
[----:B------:R-:W-:Y:S02]  /*1920*/  UIADD3 UR4, UPT, UPT, UR6, -0x1, URZ ;  /* 0xffffffff06047890 */ /* 0x000fe4000fffe0ff */
[----:B------:R-:W-:Y:S02]  /*1930*/  UISETP.LT.U32.AND UP0, UPT, UR43, 0x8, UPT ;  /* 0x000000082b00788c */ /* 0x000fe4000bf01070 */
[----:B------:R-:W-:Y:S02]  /*1940*/  UISETP.GE.U32.AND UP2, UPT, UR4, -0xff, UPT ;  /* 0xffffff010400788c */ /* 0x000fe4000bf46070 */
[----:B------:R-:W-:Y:S02]  /*1950*/  USEL UR41, UR43, 0x8, UP0 ;  /* 0x000000082b297887 */ /* 0x000fe40008000000 */
[----:B------:R-:W-:Y:S02]  /*1960*/  ULOP3.LUT UR44, UR5, 0x20, URZ, 0xe2, !UPT ;  /* 0x00000020052c7892 */ /* 0x000fe4000f8ee2ff */
[----:B------:R-:W-:-:S02]  /*1970*/  UIADD3 UR25, UPT, UPT, UR41, -0x1, URZ ;  /* 0xffffffff29197890 */ /* 0x000fc4000fffe0ff */
[----:B------:R-:W-:Y:S01]  /*1980*/  UIADD3 UR46, UPT, UPT, UR43, -UR41, URZ ;  /* 0x800000292b2e7290 */ /* 0x000fe2000fffe0ff */
[----:B------:R-:W-:Y:S02]  /*1990*/  UMOV UR5, URZ ;  /* 0x000000ff00057c82 */ /* 0x000fe40008000000 */
[----:B------:R-:W-:-:S04]  /*19a0*/  @UP2 UIADD3 UR25, UPT, UPT, UR41, URZ, URZ ;  /* 0x000000ff29192290 */ /* 0x000fc8000fffe0ff */
[----:B-1-34-:R-:W-:-:S12]  /*19b0*/  UIADD3 UR25, UPT, UPT, UR25, 0x1, URZ ;  /* 0x0000000119197890 */ /* 0x01afd8000fffe0ff */
.L_x_43:
[----:B------:R-:W-:Y:S01]  /*19c0*/  UISETP.NE.AND UP0, UPT, UR45, URZ, UPT ;  /* 0x000000ff2d00728c */ /* 0x000fe2000bf05270 */
[----:B------:R-:W1:Y:S08]  /*19d0*/  S2UR UR45, SR_CgaCtaId ;  /* 0x00000000002d79c3 */ /* 0x000e700000008800 */
[----:B------:R-:W-:Y:S05]  /*19e0*/  BRA.U UP0, `(.L_x_24) ;  /* 0x0000000100347547 */ /* 0x000fea000b800000 */
[----:B------:R-:W2:Y:S01]  /*19f0*/  S2R R0, SR_CgaCtaId ;  /* 0x0000000000007919 */ /* 0x000ea20000008800 */
[----:B------:R-:W-:-:S04]  /*1a00*/  MOV R2, 0x400 ;  /* 0x0000040000027802 */ /* 0x000fc80000000f00 */
[----:B--2---:R-:W-:Y:S02]  /*1a10*/  LEA R0, R0, R2, 0x18 ;  /* 0x0000000200007211 */ /* 0x004fe400078ec0ff */
[----:B------:R-:W-:-:S03]  /*1a20*/  SHF.L.U32 R2, R8, 0x1f, RZ ;  /* 0x0000001f08027819 */ /* 0x000fc600000006ff */
[----:B------:R-:W-:-:S04]  /*1a30*/  IMAD R0, R9, 0x8, R0 ;  /* 0x0000000809007824 */ /* 0x000fc800078e0200 */
[----:B------:R-:W2:Y:S02]  /*1a40*/  SYNCS.PHASECHK.TRANS64.TRYWAIT P0, [R0+URZ+0x120], R2 ;  /* 0x00012002000075a7 */ /* 0x000ea400080011ff */
[----:B--2---:R-:W-:Y:S05]  /*1a50*/  @!P0 BRA `(.L_x_25) ;  /* 0x0000006000a88947 */ /* 0x004fea0003800000 */
.L_x_117:
[----:B------:R-:W-:Y:S01]  /*1a60*/  VIADD R9, R9, 0x1 ;  /* 0x0000000109097836 */ /* 0x000fe20000000000 */
[----:B------:R2:W-:Y:S04]  /*1a70*/  SYNCS.ARRIVE.TRANS64.A1T0 RZ, [R0+URZ+0x110], RZ ;  /* 0x000110ff00ff79a7 */ /* 0x0005e800081000ff */
[----:B------:R-:W-:-:S04]  /*1a80*/  ISETP.NE.AND P0, PT, R9, 0x2, PT ;  /* 0x000000020900780c */ /* 0x000fc80003f05270 */
[----:B------:R-:W-:Y:S02]  /*1a90*/  SEL R9, R9, RZ, P0 ;  /* 0x000000ff09097207 */ /* 0x000fe40000000000 */
[----:B--2---:R-:W-:-:S04]  /*1aa0*/  SEL R0, RZ, 0x1, P0 ;  /* 0x00000001ff007807 */ /* 0x004fc80000000000 */
[----:B------:R-:W-:-:S07]  /*1ab0*/  LOP3.LUT R8, R8, R0, RZ, 0x3c, !PT ;  /* 0x0000000008087212 */ /* 0x000fce00078e3cff */
.L_x_24:
[----:B------:R-:W-:Y:S01]  /*1ac0*/  UMOV UR6, 0x400 ;  /* 0x0000040000067882 */ /* 0x000fe20000000000 */
[----:B------:R-:W-:Y:S01]  /*1ad0*/  SHF.L.U32 R0, R12, 0x1f, RZ ;  /* 0x0000001f0c007819 */ /* 0x000fe200000006ff */
[----:B-1----:R-:W-:Y:S02]  /*1ae0*/  ULEA UR6, UR45, UR6, 0x18 ;  /* 0x000000062d067291 */ /* 0x002fe4000f8ec0ff */
[----:B------:R-:W-:Y:S02]  /*1af0*/  UISETP.GE.U32.AND UP0, UPT, UR48, 0xff, UPT ;  /* 0x000000ff3000788c */ /* 0x000fe4000bf06070 */
[----:B------:R-:W-:Y:S02]  /*1b00*/  ULEA UR4, UR5, UR6, 0x3 ;  /* 0x0000000605047291 */ /* 0x000fe4000f8e18ff */
[----:B------:R-:W-:Y:S02]  /*1b10*/  ULEA UR11, UR20, UR47, 0x1 ;  /* 0x0000002f140b7291 */ /* 0x000fe4000f8e08ff */
[----:B------:R-:W-:-:S02]  /*1b20*/  ULEA UR35, UR16, UR44, 0x6 ;  /* 0x0000002c10237291 */ /* 0x000fc4000f8e30ff */
[----:B------:R-:W-:Y:S01]  /*1b30*/  USHF.L.U32 UR11, UR11, 0x6, URZ ;  /* 0x000000060b0b7899 */ /* 0x000fe200080006ff */
[----:B------:R-:W-:Y:S02]  /*1b40*/  UMOV UR13, URZ ;  /* 0x000000ff000d7c82 */ /* 0x000fe40008000000 */
[----:B------:R1:W2:Y:S01]  /*1b50*/  SYNCS.PHASECHK.TRANS64.TRYWAIT P0, [UR4+0x40], R0 ;  /* 0x00004000ff0075a7 */ /* 0x0002a20008001104 */
[----:B------:R-:W-:Y:S08]  /*1b60*/  BRA.U !UP0, `(.L_x_26) ;  /* 0x0000000108c07547 */ /* 0x000ff0000b800000 */
[----:B------:R-:W-:Y:S01]  /*1b70*/  UMOV UR7, URZ ;  /* 0x000000ff00077c82 */ /* 0x000fe20008000000 */
[----:B------:R-:W-:-:S05]  /*1b80*/  UMOV UR4, UR5 ;  /* 0x0000000500047c82 */ /* 0x000fca0008000000 */
.L_x_32:
[----:B------:R-:W-:Y:S01]  /*1b90*/  ULEA UR33, UR4, UR6, 0x3 ;  /* 0x0000000604217291 */ /* 0x000fe2000f8e18ff */
[----:B------:R-:W-:Y:S01]  /*1ba0*/  @!P3 MOV R2, 0x6000 ;  /* 0x000060000002b802 */ /* 0x000fe20000000f00 */
[----:B--2-4-:R-:W-:Y:S10]  /*1bb0*/  @P0 BRA `(.L_x_27) ;  /* 0x00000000000c0947 */ /* 0x014ff40003800000 */
[----:B------:R-:W-:-:S04]  /*1bc0*/  SHF.L.U32 R3, R12, 0x1f, RZ ;  /* 0x0000001f0c037819 */ /* 0x000fc800000006ff */
[----:B------:R-:W2:Y:S02]  /*1bd0*/  SYNCS.PHASECHK.TRANS64.TRYWAIT P0, [UR33+0x40], R3 ;  /* 0x00004003ff0075a7 */ /* 0x000ea40008001121 */
[----:B--2---:R-:W-:Y:S05]  /*1be0*/  @!P0 BRA `(.L_x_28) ;  /* 0x0000006000588947 */ /* 0x004fea0003800000 */
.L_x_27:
[----:B------:R2:W-:Y:S01]  /*1bf0*/  @!P3 SYNCS.ARRIVE.TRANS64 RZ, [UR33], R2 ;  /* 0x00000002ffffb9a7 */ /* 0x0005e20008000021 */
[----:B------:R-:W-:-:S04]  /*1c00*/  ULOP3.LUT UR5, UR26, 0x2, URZ, 0xfc, !UPT ;  /* 0x000000021a057892 */ /* 0x000fc8000f8efcff */
[----:B------:R-:W-:-:S09]  /*1c10*/  UISETP.NE.AND UP0, UPT, UR5, 0x2, UPT ;  /* 0x000000020500788c */ /* 0x000fd2000bf05270 */
[----:B------:R-:W-:Y:S05]  /*1c20*/  BRA.U UP0, `(.L_x_29) ;  /* 0x0000000100047547 */ /* 0x000fea000b800000 */
[----:B------:R-:W-:Y:S05]  /*1c30*/  BPT.TRAP 0x1 ;  /* 0x000000040000795c */ /* 0x000fea0000300000 */
.L_x_29:
[----:B------:R-:W-:Y:S04]  /*1c40*/  BSSY.RECONVERGENT B0, `(.L_x_30) ;  /* 0x0000003000007945 */ /* 0x000fe80003800200 */
[----:B------:R-:W-:Y:S05]  /*1c50*/  @P2 BRA `(.L_x_31) ;  /* 0x0000000000042947 */ /* 0x000fea0003800000 */
[----:B------:R-:W-:Y:S05]  /*1c60*/  BPT.TRAP 0x1 ;  /* 0x000000040000795c */ /* 0x000fea0000300000 */
.L_x_31:
[----:B------:R-:W-:Y:S05]  /*1c70*/  BSYNC.RECONVERGENT B0 ;  /* 0x0000000000007941 */ /* 0x000fea0003800200 */
.L_x_30:
[----:B------:R-:W-:Y:S02]  /*1c80*/  UIADD3 UR5, UPT, UPT, UR4, 0x1, URZ ;  /* 0x0000000104057890 */ /* 0x000fe4000fffe0ff */
[----:B------:R-:W-:Y:S02]  /*1c90*/  USHF.L.U32 UR34, UR7, 0x7, URZ ;  /* 0x0000000707227899 */ /* 0x000fe400080006ff */
[----:B------:R-:W-:Y:S02]  /*1ca0*/  UISETP.NE.AND UP0, UPT, UR5, 0x8, UPT ;  /* 0x000000080500788c */ /* 0x000fe4000bf05270 */
[----:B------:R-:W-:Y:S02]  /*1cb0*/  UIADD3 UR7, UPT, UPT, UR7, 0x1, URZ ;  /* 0x0000000107077890 */ /* 0x000fe4000fffe0ff */
[----:B------:R-:W-:Y:S02]  /*1cc0*/  USEL UR9, URZ, 0x1, UP0 ;  /* 0x00000001ff097887 */ /* 0x000fe40008000000 */
[----:B------:R-:W-:-:S02]  /*1cd0*/  USEL UR5, UR5, URZ, UP0 ;  /* 0x000000ff05057287 */ /* 0x000fc40008000000 */
[----:B------:R-:W-:Y:S02]  /*1ce0*/  UIADD3 UR14, UP0, UPT, UR30, 0x180, URZ ;  /* 0x000001801e0e7890 */ /* 0x000fe4000ff1e0ff */
[----:B------:R-:W-:Y:S01]  /*1cf0*/  ULEA UR8, UR5, UR6, 0x3 ;  /* 0x0000000605087291 */ /* 0x000fe2000f8e18ff */
[----:B------:R-:W-:Y:S01]  /*1d00*/  LOP3.LUT R12, R12, UR9, RZ, 0x3c, !PT ;  /* 0x000000090c0c7c12 */ /* 0x000fe2000f8e3cff */
[----:B------:R-:W-:Y:S02]  /*1d10*/  ULEA UR32, UR4, UR28, 0xd ;  /* 0x0000001c04207291 */ /* 0x000fe4000f8e68ff */
[----:B------:R-:W-:Y:S01]  /*1d20*/  UIADD3 UR16, UP1, UPT, UR30, 0x80, URZ ;  /* 0x000000801e107890 */ /* 0x000fe2000ff3e0ff */
[----:B-1----:R-:W-:Y:S01]  /*1d30*/  SHF.L.U32 R0, R12, 0x1f, RZ ;  /* 0x0000001f0c007819 */ /* 0x002fe200000006ff */
[----:B------:R-:W-:Y:S02]  /*1d40*/  UIADD3.X UR15, UPT, UPT, URZ, UR31, URZ, UP0, !UPT ;  /* 0x0000001fff0f7290 */ /* 0x000fe400087fe4ff */
[----:B------:R-:W-:Y:S01]  /*1d50*/  UISETP.NE.AND UP0, UPT, UR7, UR25, UPT ;  /* 0x000000190700728c */ /* 0x000fe2000bf05270 */
[----:B------:R3:W4:Y:S01]  /*1d60*/  SYNCS.PHASECHK.TRANS64.TRYWAIT P0, [UR8+0x40], R0 ;  /* 0x00004000ff0075a7 */ /* 0x0007220008001108 */
[----:B------:R-:W-:-:S02]  /*1d70*/  ULEA UR8, UR4, UR27, 0xe ;  /* 0x0000001b04087291 */ /* 0x000fc4000f8e70ff */
[----:B------:R-:W-:Y:S02]  /*1d80*/  UIADD3.X UR17, UPT, UPT, URZ, UR31, URZ, UP1, !UPT ;  /* 0x0000001fff117290 */ /* 0x000fe40008ffe4ff */
[----:B------:R-:W-:Y:S02]  /*1d90*/  UIADD3 UR32, UPT, UPT, UR6, 0x4400, UR32 ;  /* 0x0000440006207890 */ /* 0x000fe4000fffe020 */
[----:B------:R-:W-:Y:S02]  /*1da0*/  UPRMT UR13, URZ, 0x5410, UR24 ;  /* 0x00005410ff0d7896 */ /* 0x000fe40008000018 */
[----:B------:R-:W-:Y:S02]  /*1db0*/  UIADD3 UR8, UPT, UPT, UR6, 0x14400, UR8 ;  /* 0x0001440006087890 */ /* 0x000fe4000fffe008 */
[----:B------:R-:W-:Y:S01]  /*1dc0*/  UPRMT UR4, URZ, 0x5410, UR21 ;  /* 0x00005410ff047896 */ /* 0x000fe20008000015 */
[----:B------:R-:W-:Y:S01]  /*1dd0*/  UMOV UR18, 0x0 ;  /* 0x0000000000127882 */ /* 0x000fe20000000000 */
[----:B------:R-:W-:Y:S01]  /*1de0*/  UMOV UR19, 0x10000000 ;  /* 0x1000000000137882 */ /* 0x000fe20000000000 */
[----:B------:R-:W-:Y:S01]  /*1df0*/  UMOV UR12, UR36 ;  /* 0x00000024000c7c82 */ /* 0x000fe20008000000 */
[----:B------:R-:W-:Y:S01]  /*1e00*/  UMOV UR9, UR33 ;  /* 0x0000002100097c82 */ /* 0x000fe20008000000 */
[----:B------:R-:W-:Y:S01]  /*1e10*/  UMOV UR10, UR34 ;  /* 0x00000022000a7c82 */ /* 0x000fe20008000000 */
[----:B------:R1:W-:Y:S03]  /*1e20*/  UTMALDG.3D.MULTICAST [UR32], [UR16], UR13, desc[UR18] ;  /* 0x00001220100073b4 */ /* 0x0003e6000801180d */
[----:B------:R2:W-:Y:S01]  /*1e30*/  UTMALDG.3D.MULTICAST [UR8], [UR14], UR4, desc[UR18] ;  /* 0x000012080e0073b4 */ /* 0x0005e20008011804 */
[----:B-1----:R-:W-:Y:S01]  /*1e40*/  UMOV UR13, UR25 ;  /* 0x00000019000d7c82 */ /* 0x002fe20008000000 */
[----:B--2---:R-:W-:Y:S01]  /*1e50*/  UMOV UR4, UR5 ;  /* 0x0000000500047c82 */ /* 0x004fe20008000000 */
[----:B---3--:R-:W-:Y:S05]  /*1e60*/  BRA.U UP0, `(.L_x_32) ;  /* 0xfffffffd00487547 */ /* 0x008fea000b83ffff */
.L_x_26:
[----:B------:R-:W-:Y:S01]  /*1e70*/  ULEA UR4, UR5, UR6, 0x3 ;  /* 0x0000000605047291 */ /* 0x000fe2000f8e18ff */
[----:B-1----:R-:W-:Y:S01]  /*1e80*/  SHF.L.U32 R0, R12, 0x1f, RZ ;  /* 0x0000001f0c007819 */ /* 0x002fe200000006ff */
[----:B------:R-:W-:Y:S01]  /*1e90*/  @!P1 SYNCS.ARRIVE.TRANS64.A1T0 RZ, [UR6+0xa8], RZ ;  /* 0x0000a8ffffff99a7 */ /* 0x000fe20008100006 */
[----:B------:R-:W-:-:S06]  /*1ea0*/  UISETP.GT.AND UP0, UPT, UR43, UR41, UPT ;  /* 0x000000292b00728c */ /* 0x000fcc000bf04270 */
[----:B--2-4-:R1:W2:Y:S03]  /*1eb0*/  SYNCS.PHASECHK.TRANS64.TRYWAIT P0, [UR4+0x40], R0 ;  /* 0x00004000ff0075a7 */ /* 0x0142a60008001104 */
[----:B------:R-:W-:Y:S05]  /*1ec0*/  BRA.U !UP0, `(.L_x_33) ;  /* 0x0000000108c47547 */ /* 0x000fea000b800000 */
[----:B------:R-:W-:Y:S01]  /*1ed0*/  UIADD3 UR29, UPT, UPT, UR46, UR13, URZ ;  /* 0x0000000d2e1d7290 */ /* 0x000fe2000fffe0ff */
[----:B------:R-:W-:-:S11]  /*1ee0*/  UMOV UR4, UR5 ;  /* 0x0000000500047c82 */ /* 0x000fd60008000000 */
.L_x_39:
[----:B------:R-:W-:Y:S01]  /*1ef0*/  ULEA UR17, UR4, UR6, 0x3 ;  /* 0x0000000604117291 */ /* 0x000fe2000f8e18ff */
[----:B--2---:R-:W-:Y:S01]  /*1f00*/  @!P3 MOV R2, 0x6000 ;  /* 0x000060000002b802 */ /* 0x004fe20000000f00 */
[----:B--2-4-:R-:W-:Y:S10]  /*1f10*/  @P0 BRA `(.L_x_34) ;  /* 0x00000000000c0947 */ /* 0x014ff40003800000 */
[----:B------:R-:W-:-:S04]  /*1f20*/  SHF.L.U32 R3, R12, 0x1f, RZ ;  /* 0x0000001f0c037819 */ /* 0x000fc800000006ff */
[----:B------:R-:W2:Y:S02]  /*1f30*/  SYNCS.PHASECHK.TRANS64.TRYWAIT P0, [UR17+0x40], R3 ;  /* 0x00004003ff0075a7 */ /* 0x000ea40008001111 */
[----:B--2---:R-:W-:Y:S05]  /*1f40*/  @!P0 BRA `(.L_x_35) ;  /* 0x0000005c00988947 */ /* 0x004fea0003800000 */
.L_x_34:
[----:B------:R2:W-:Y:S01]  /*1f50*/  @!P3 SYNCS.ARRIVE.TRANS64 RZ, [UR17], R2 ;  /* 0x00000002ffffb9a7 */ /* 0x0005e20008000011 */
[----:B------:R-:W-:-:S04]  /*1f60*/  ULOP3.LUT UR5, UR26, 0x2, URZ, 0xfc, !UPT ;  /* 0x000000021a057892 */ /* 0x000fc8000f8efcff */
[----:B------:R-:W-:-:S09]  /*1f70*/  UISETP.NE.AND UP0, UPT, UR5, 0x2, UPT ;  /* 0x000000020500788c */ /* 0x000fd2000bf05270 */
[----:B------:R-:W-:Y:S05]  /*1f80*/  BRA.U UP0, `(.L_x_36) ;  /* 0x0000000100047547 */ /* 0x000fea000b800000 */
[----:B------:R-:W-:Y:S05]  /*1f90*/  BPT.TRAP 0x1 ;  /* 0x000000040000795c */ /* 0x000fea0000300000 */
.L_x_36:
[----:B------:R-:W-:Y:S04]  /*1fa0*/  BSSY.RECONVERGENT B0, `(.L_x_37) ;  /* 0x0000003000007945 */ /* 0x000fe80003800200 */
[----:B------:R-:W-:Y:S05]  /*1fb0*/  @P2 BRA `(.L_x_38) ;  /* 0x0000000000042947 */ /* 0x000fea0003800000 */
[----:B------:R-:W-:Y:S05]  /*1fc0*/  BPT.TRAP 0x1 ;  /* 0x000000040000795c */ /* 0x000fea0000300000 */
.L_x_38:
[----:B------:R-:W-:Y:S05]  /*1fd0*/  BSYNC.RECONVERGENT B0 ;  /* 0x0000000000007941 */ /* 0x000fea0003800200 */
.L_x_37:
        /* <DEDUP_REMOVED lines=13> */
[----:B------:R-:W-:Y:S01]  /*20b0*/  ULEA UR8, UR4, UR27, 0xe ;  /* 0x0000001b04087291 */ /* 0x000fe2000f8e70ff */
[----:B------:R3:W4:Y:S01]  /*20c0*/  SYNCS.PHASECHK.TRANS64.TRYWAIT P0, [UR7+0x40], R0 ;  /* 0x00004000ff0075a7 */ /* 0x0007220008001107 */
[----:B------:R-:W-:-:S02]  /*20d0*/  UISETP.NE.AND UP0, UPT, UR13, UR29, UPT ;  /* 0x0000001d0d00728c */ /* 0x000fc4000bf05270 */
[----:B------:R-:W-:Y:S02]  /*20e0*/  UIADD3 UR16, UPT, UPT, UR6, 0x4400, UR16 ;  /* 0x0000440006107890 */ /* 0x000fe4000fffe010 */
[----:B------:R-:W-:Y:S02]  /*20f0*/  UIADD3.X UR23, UPT, UPT, URZ, UR31, URZ, UP1, !UPT ;  /* 0x0000001fff177290 */ /* 0x000fe40008ffe4ff */
        /* <DEDUP_REMOVED lines=8> */
[----:B------:R-:W-:Y:S01]  /*2180*/  UMOV UR9, UR17 ;  /* 0x0000001100097c82 */ /* 0x000fe20008000000 */
[----:B------:R-:W-:Y:S01]  /*2190*/  UMOV UR10, UR18 ;  /* 0x00000012000a7c82 */ /* 0x000fe20008000000 */
[----:B------:R-:W-:Y:S01]  /*21a0*/  UTMALDG.3D.MULTICAST [UR16], [UR22], UR7, desc[UR32] ;  /* 0x00002010160073b4 */ /* 0x000fe20008011807 */
[----:B------:R1:W-:Y:S02]  /*21b0*/  UTMALDG.3D.MULTICAST [UR8], [UR14], UR4, desc[UR32] ;  /* 0x000020080e0073b4 */ /* 0x0003e40008011804 */
[----:B-1----:R-:W-:Y:S01]  /*21c0*/  UMOV UR4, UR5 ;  /* 0x0000000500047c82 */ /* 0x002fe20008000000 */
[----:B---3--:R-:W-:Y:S05]  /*21d0*/  BRA.U UP0, `(.L_x_39) ;  /* 0xfffffffd00447547 */ /* 0x008fea000b83ffff */
.L_x_33:
[C---:B------:R-:W-:Y:S01]  /*21e0*/  LEA R3, R11.reuse, UR6, 0x3 ;  /* 0x000000060b037c11 */ /* 0x040fe2000f8e18ff */
[----:B------:R-:W-:Y:S01]  /*21f0*/  NOP ;  /* 0x0000000000007918 */ /* 0x000fe20000000000 */
[----:B-1----:R-:W-:Y:S02]  /*2200*/  SHF.L.U32 R0, R10, 0x1f, RZ ;  /* 0x0000001f0a007819 */ /* 0x002fe400000006ff */
[----:B------:R-:W-:Y:S02]  /*2210*/  LEA R4, R11, UR6, 0x4 ;  /* 0x000000060b047c11 */ /* 0x000fe4000f8e20ff */
[----:B--2-4-:R-:W1:Y:S02]  /*2220*/  SYNCS.PHASECHK.TRANS64.TRYWAIT P0, [R3+URZ+0xb0], R0 ;  /* 0x0000b000030075a7 */ /* 0x014e6400080011ff */
[----:B-1----:R-:W-:Y:S05]  /*2230*/  @!P0 BRA `(.L_x_40) ;  /* 0x0000005800f48947 */ /* 0x002fea0003800000 */
.L_x_120:
[----:B------:R-:W2:Y:S01]  /*2240*/  LDS.128 R4, [R4+0x140] ;  /* 0x0001400004047984 */ /* 0x000ea20000000c00 */
[----:B------:R-:W-:Y:S01]  /*2250*/  UISETP.GE.AND UP0, UPT, UR42, 0x1, UPT ;  /* 0x000000012a00788c */ /* 0x000fe2000bf06270 */
[----:B------:R-:W-:Y:S01]  /*2260*/  @!PT LDS RZ, [RZ] ;  /* 0x00000000fffff984 */ /* 0x000fe20000000800 */
[----:B------:R-:W-:Y:S01]  /*2270*/  @!PT LDS RZ, [RZ] ;  /* 0x00000000fffff984 */ /* 0x000fe20000000800 */
[----:B------:R-:W-:Y:S01]  /*2280*/  @!PT LDS RZ, [RZ] ;  /* 0x00000000fffff984 */ /* 0x000fe20000000800 */
[----:B------:R-:W-:Y:S01]  /*2290*/  @!PT LDS RZ, [RZ] ;  /* 0x00000000fffff984 */ /* 0x000fe20000000800 */
[----:B------:R3:W-:Y:S06]  /*22a0*/  MEMBAR.ALL.CTA ;  /* 0x0000000000007992 */ /* 0x0007ec0000008000 */
[----:B---3--:R-:W3:Y:S01]  /*22b0*/  FENCE.VIEW.ASYNC.S ;  /* 0x00000000000073c6 */ /* 0x008ee20000000000 */
[----:B--2---:R-:W-:-:S13]  /*22c0*/  LOP3.LUT P0, RZ, R6, 0x1, RZ, 0xc0, !PT ;  /* 0x0000000106ff7812 */ /* 0x004fda000780c0ff */
[----:B---3--:R-:W-:Y:S01]  /*22d0*/  VOTEU.ANY UP1, P0 ;  /* 0x0000000000ff7886 */ /* 0x008fe20000020100 */
[----:B------:R-:W-:-:S13]  /*22e0*/  PLOP3.LUT P0, PT, PT, PT, UP1, 0x80, 0x8 ;  /* 0x000000000008781c */ /* 0x000fda0003f0f018 */
[----:B-1----:R-:W-:Y:S02]  /*22f0*/  @P0 LOP3.LUT R0, R5, 0xffff, RZ, 0xc0, !PT ;  /* 0x0000ffff05000812 */ /* 0x002fe400078ec0ff */
[----:B------:R-:W-:Y:S02]  /*2300*/  @P0 MOV R2, R4 ;  /* 0x0000000400020202 */ /* 0x000fe40000000f00 */
[----:B------:R-:W-:Y:S01]  /*2310*/  @P0 R2UR UR7, R0 ;  /* 0x00000000000702ca */ /* 0x000fe200000e0000 */
[----:B------:R-:W-:Y:S01]  /*2320*/  VIADD R0, R3, 0xc0 ;  /* 0x000000c003007836 */ /* 0x000fe20000000000 */
[----:B------:R-:W-:Y:S02]  /*2330*/  @P0 SHF.R.U32.HI R4, RZ, 0x10, R5 ;  /* 0x00000010ff040819 */ /* 0x000fe40000011605 */
[----:B------:R-:W-:Y:S02]  /*2340*/  @P0 R2UR UR8, R2 ;  /* 0x00000000020802ca */ /* 0x000fe400000e0000 */
[----:B------:R-:W-:-:S02]  /*2350*/  PRMT R0, RZ, 0x654, R0 ;  /* 0x00000654ff007816 */ /* 0x000fc40000000000 */
[----:B------:R-:W-:Y:S02]  /*2360*/  @P0 R2UR UR4, R4 ;  /* 0x00000000040402ca */ /* 0x000fe400000e0000 */
[----:B------:R1:W-:Y:S03]  /*2370*/  SYNCS.ARRIVE.TRANS64.RED.A1T0 RZ, [R0+URZ], RZ ;  /* 0x000000ff00ff79a7 */ /* 0x0003e600081004ff */
[----:B------:R-:W-:-:S04]  /*2380*/  @UP1 UMOV UR37, UR7 ;  /* 0x0000000700251c82 */ /* 0x000fc80008000000 */
[----:B------:R-:W-:-:S04]  /*2390*/  @UP1 UMOV UR38, UR8 ;  /* 0x0000000800261c82 */ /* 0x000fc80008000000 */
[----:B------:R-:W-:Y:S01]  /*23a0*/  @UP1 UMOV UR36, UR4 ;  /* 0x0000000400241c82 */ /* 0x000fe20008000000 */
[----:B------:R-:W-:Y:S05]  /*23b0*/  BRA.U !UP0, `(.L_x_41) ;  /* 0x0000000108d47547 */ /* 0x000fea000b800000 */
[----:B------:R-:W2:Y:S01]  /*23c0*/  LDCU.128 UR12, c[0x0][0xb10] ;  /* 0x00016200ff0c77ac */ /* 0x000ea20008000c00 */
[----:B------:R-:W3:Y:S01]  /*23d0*/  LDCU UR29, c[0x0][0xb20] ;  /* 0x00016400ff1d77ac */ /* 0x000ee20008000800 */
[----:B------:R-:W4:Y:S01]  /*23e0*/  LDCU UR20, c[0x0][0xb0c] ;  /* 0x00016180ff1477ac */ /* 0x000f220008000800 */
[----:B------:R-:W1:Y:S01]  /*23f0*/  LDCU.64 UR10, c[0x0][0xb28] ;  /* 0x00016500ff0a77ac */ /* 0x000e620008000a00 */
[----:B------:R-:W-:Y:S02]  /*2400*/  UISETP.NE.AND UP3, UPT, UR42, 0x1, UPT ;  /* 0x000000012a00788c */ /* 0x000fe4000bf65270 */
[----:B--2---:R-:W-:Y:S02]  /*2410*/  UIMAD.WIDE.U32 UR16, UR39, UR15, URZ ;  /* 0x0000000f271072a5 */ /* 0x004fe4000f8e00ff */
[----:B------:R-:W-:Y:S02]  /*2420*/  UIMAD.WIDE.U32 UR8, UR40, UR12, URZ ;  /* 0x0000000c280872a5 */ /* 0x000fe4000f8e00ff */
[----:B------:R-:W-:-:S02]  /*2430*/  UISETP.NE.AND UP0, UPT, UR14, 0x1, UPT ;  /* 0x000000010e00788c */ /* 0x000fc4000bf05270 */
[----:B------:R-:W-:Y:S01]  /*2440*/  UIMAD.WIDE.U32 UR22, UR37, UR15, URZ ;  /* 0x0000000f251672a5 */ /* 0x000fe2000f8e00ff */
[----:B------:R-:W-:Y:S02]  /*2450*/  UMOV UR16, UR17 ;  /* 0x0000001100107c82 */ /* 0x000fe40008000000 */
[----:B------:R-:W-:Y:S01]  /*2460*/  UMOV UR8, UR9 ;  /* 0x0000000900087c82 */ /* 0x000fe20008000000 */
[----:B---3--:R-:W-:Y:S02]  /*2470*/  USHF.R.U32.HI UR16, URZ, UR29, UR16 ;  /* 0x0000001dff107299 */ /* 0x008fe40008011610 */
[----:B----4-:R-:W-:Y:S02]  /*2480*/  UISETP.NE.AND UP2, UPT, UR20, 0x1, UPT ;  /* 0x000000011400788c */ /* 0x010fe4000bf45270 */
[----:B------:R-:W-:Y:S02]  /*2490*/  USHF.R.U32.HI UR8, URZ, UR13, UR8 ;  /* 0x0000000dff087299 */ /* 0x000fe40008011608 */
[----:B------:R-:W-:-:S02]  /*24a0*/  USEL UR7, UR39, UR16, !UP0 ;  /* 0x0000001027077287 */ /* 0x000fc4000c000000 */
[----:B------:R-:W-:Y:S02]  /*24b0*/  USEL UR8, UR40, UR8, !UP2 ;  /* 0x0000000828087287 */ /* 0x000fe4000d000000 */
[----:B-1----:R-:W-:Y:S01]  /*24c0*/  UIMAD.WIDE.U32 UR16, UR7, UR10, URZ ;  /* 0x0000000a071072a5 */ /* 0x002fe2000f8e00ff */
[----:B------:R-:W-:Y:S01]  /*24d0*/  UMOV UR4, UR23 ;  /* 0x0000001700047c82 */ /* 0x000fe20008000000 */
[----:B------:R-:W-:Y:S02]  /*24e0*/  UIMAD.WIDE.U32 UR18, UR38, UR12, URZ ;  /* 0x0000000c261272a5 */ /* 0x000fe4000f8e00ff */
[----:B------:R-:W-:-:S03]  /*24f0*/  UIMAD.WIDE.U32 UR22, UR8, UR10, URZ ;  /* 0x0000000a081672a5 */ /* 0x000fc6000f8e00ff */
[----:B------:R-:W-:Y:S01]  /*2500*/  UMOV UR16, UR17 ;  /* 0x0000001100107c82 */ /* 0x000fe20008000000 */
[----:B------:R-:W-:Y:S02]  /*2510*/  USHF.R.U32.HI UR4, URZ, UR29, UR4 ;  /* 0x0000001dff047299 */ /* 0x000fe40008011604 */
[----:B------:R-:W-:Y:S01]  /*2520*/  @UP3 USHF.R.U32.HI UR7, URZ, UR11, UR16 ;  /* 0x0000000bff073299 */ /* 0x000fe20008011610 */
[----:B------:R-:W-:Y:S01]  /*2530*/  UMOV UR18, UR19 ;  /* 0x0000001300127c82 */ /* 0x000fe20008000000 */
[----:B------:R-:W-:Y:S01]  /*2540*/  UMOV UR22, UR23 ;  /* 0x0000001700167c82 */ /* 0x000fe20008000000 */
[----:B------:R-:W-:Y:S02]  /*2550*/  USHF.R.U32.HI UR13, URZ, UR13, UR18 ;  /* 0x0000000dff0d7299 */ /* 0x000fe40008011612 */
[----:B------:R-:W-:Y:S02]  /*2560*/  USEL UR4, UR37, UR4, !UP0 ;  /* 0x0000000425047287 */ /* 0x000fe4000c000000 */
[----:B------:R-:W-:-:S02]  /*2570*/  @UP3 USHF.R.U32.HI UR8, URZ, UR11, UR22 ;  /* 0x0000000bff083299 */ /* 0x000fc40008011616 */
[----:B------:R-:W-:Y:S02]  /*2580*/  UIMAD UR9, UR42, UR7, URZ ;  /* 0x000000072a0972a4 */ /* 0x000fe4000f8e02ff */
[----:B------:R-:W-:Y:S02]  /*2590*/  USEL UR7, UR38, UR13, !UP2 ;  /* 0x0000000d26077287 */ /* 0x000fe4000d000000 */
[----:B------:R-:W-:Y:S02]  /*25a0*/  UIMAD UR12, UR42, UR8, URZ ;  /* 0x000000082a0c72a4 */ /* 0x000fe4000f8e02ff */
[----:B------:R-:W-:Y:S02]  /*25b0*/  UISETP.GE.AND UP0, UPT, UR4, UR9, UPT ;  /* 0x000000090400728c */ /* 0x000fe4000bf06270 */
[----:B------:R-:W-:Y:S02]  /*25c0*/  UIMAD.WIDE.U32 UR16, UR4, UR10, URZ ;  /* 0x0000000a041072a5 */ /* 0x000fe4000f8e00ff */
[----:B------:R-:W-:-:S02]  /*25d0*/  UISETP.GE.OR UP0, UPT, UR7, UR12, UP0 ;  /* 0x0000000c0700728c */ /* 0x000fc40008706670 */
        /* <DEDUP_REMOVED lines=19> */
.L_x_41:
[----:B------:R-:W2:Y:S02]  /*2710*/  LDCU UR4, c[0x0][0xb30] ;  /* 0x00016600ff0477ac */ /* 0x000ea40008000800 */
[----:B--2---:R-:W-:-:S09]  /*2720*/  UISETP.NE.AND UP0, UPT, UR4, 0x1, UPT ;  /* 0x000000010400788c */ /* 0x004fd2000bf05270 */
[----:B------:R-:W-:Y:S05]  /*2730*/  BRA.U UP0, `(.L_x_42) ;  /* 0x0000000100447547 */ /* 0x000fea000b800000 */
        /* <DEDUP_REMOVED lines=17> */
.L_x_42:
[----:B------:R-:W-:Y:S01]  /*2850*/  VIADD R11, R11, 0x1 ;  /* 0x000000010b0b7836 */ /* 0x000fe20000000000 */
[----:B------:R-:W-:Y:S01]  /*2860*/  R2UR UR4, R76 ;  /* 0x000000004c0472ca */ /* 0x000fe200000e0000 */
[----:B------:R-:W-:Y:S01]  /*2870*/  UIADD3 UR16, UPT, UPT, UR38, UR63, URZ ;  /* 0x0000003f26107290 */ /* 0x000fe2000fffe0ff */
[----:B------:R-:W-:Y:S02]  /*2880*/  PLOP3.LUT P1, PT, PT, PT, PT, 0x80, 0x8 ;  /* 0x000000000008781c */ /* 0x000fe40003f2f070 */
[----:B------:R-:W-:-:S04]  /*2890*/  ISETP.NE.AND P0, PT, R11, 0x2, PT ;  /* 0x000000020b00780c */ /* 0x000fc80003f05270 */
[----:B-1----:R-:W-:Y:S02]  /*28a0*/  SEL R0, RZ, 0x1, P0 ;  /* 0x00000001ff007807 */ /* 0x002fe40000000000 */
[----:B------:R-:W-:Y:S02]  /*28b0*/  SEL R11, R11, RZ, P0 ;  /* 0x000000ff0b0b7207 */ /* 0x000fe40000000000 */
[----:B------:R-:W-:Y:S01]  /*28c0*/  LOP3.LUT R10, R10, R0, RZ, 0x3c, !PT ;  /* 0x000000000a0a7212 */ /* 0x000fe200078e3cff */
[----:B------:R-:W-:Y:S01]  /*28d0*/  UIADD3 UR20, UPT, UPT, UR37, UR4, URZ ;  /* 0x0000000425147290 */ /* 0x000fe2000fffe0ff */
[----:B------:R-:W-:Y:S11]  /*28e0*/  BRA.U UP1, `(.L_x_43) ;  /* 0xfffffff101347547 */ /* 0x000ff6000b83ffff */
[----:B------:R-:W-:Y:S01]  /*28f0*/  UIADD3 UR7, UPT, UPT, UR6, 0x40, URZ ;  /* 0x0000004006077890 */ /* 0x000fe2000fffe0ff */
[----:B------:R-:W-:-:S03]  /*2900*/  SHF.L.U32 R2, R12, 0x1f, RZ ;  /* 0x0000001f0c027819 */ /* 0x000fc600000006ff */
[----:B------:R-:W-:-:S09]  /*2910*/  ULEA UR4, UR5, UR7, 0x3 ;  /* 0x0000000705047291 */ /* 0x000fd2000f8e18ff */
[----:B------:R-:W1:Y:S02]  /*2920*/  SYNCS.PHASECHK.TRANS64.TRYWAIT P0, [UR4], R2 ;  /* 0x00000002ff0075a7 */ /* 0x000e640008001104 */
[----:B-1----:R-:W-:Y:S05]  /*2930*/  @!P0 BRA `(.L_x_44) ;  /* 0x0000005400488947 */ /* 0x002fea0003800000 */
.L_x_122:
[----:B------:R-:W-:-:S04]  /*2940*/  UIADD3 UR4, UPT, UPT, UR5, 0x1, URZ ;  /* 0x0000000105047890 */ /* 0x000fc8000fffe0ff */
[----:B------:R-:W-:-:S04]  /*2950*/  UISETP.NE.AND UP0, UPT, UR4, 0x8, UPT ;  /* 0x000000080400788c */ /* 0x000fc8000bf05270 */
[----:B------:R-:W-:Y:S02]  /*2960*/  USEL UR6, URZ, 0x1, UP0 ;  /* 0x00000001ff067887 */ /* 0x000fe40008000000 */
[----:B------:R-:W-:-:S04]  /*2970*/  USEL UR4, UR4, URZ, UP0 ;  /* 0x000000ff04047287 */ /* 0x000fc80008000000 */
[----:B------:R-:W-:Y:S01]  /*2980*/  ULEA UR5, UR4, UR7, 0x3 ;  /* 0x0000000704057291 */ /* 0x000fe2000f8e18ff */
[----:B-1----:R-:W-:-:S04]  /*2990*/  LOP3.LUT R2, R12, UR6, RZ, 0x3c, !PT ;  /* 0x000000060c027c12 */ /* 0x002fc8000f8e3cff */
[----:B------:R-:W-:-:S04]  /*29a0*/  SHF.L.U32 R3, R2, 0x1f, RZ ;  /* 0x0000001f02037819 */ /* 0x000fc800000006ff */
[----:B------:R-:W1:Y:S02]  /*29b0*/  SYNCS.PHASECHK.TRANS64.TRYWAIT P0, [UR5], R3 ;  /* 0x00000003ff0075a7 */ /* 0x000e640008001105 */
[----:B-1----:R-:W-:Y:S05]  /*29c0*/  @!P0 BRA `(.L_x_45) ;  /* 0x00000054003c8947 */ /* 0x002fea0003800000 */
.L_x_124:
[----:B------:R-:W-:-:S04]  /*29d0*/  UIADD3 UR4, UPT, UPT, UR4, 0x1, URZ ;  /* 0x0000000104047890 */ /* 0x000fc8000fffe0ff */
[----:B------:R-:W-:-:S04]  /*29e0*/  UISETP.NE.AND UP0, UPT, UR4, 0x8, UPT ;  /* 0x000000080400788c */ /* 0x000fc8000bf05270 */
[----:B------:R-:W-:Y:S02]  /*29f0*/  USEL UR6, URZ, 0x1, UP0 ;  /* 0x00000001ff067887 */ /* 0x000fe40008000000 */
[----:B------:R-:W-:-:S04]  /*2a00*/  USEL UR4, UR4, URZ, UP0 ;  /* 0x000000ff04047287 */ /* 0x000fc80008000000 */
[----:B------:R-:W-:Y:S01]  /*2a10*/  ULEA UR5, UR4, UR7, 0x3 ;  /* 0x0000000704057291 */ /* 0x000fe2000f8e18ff */
[----:B------:R-:W-:-:S04]  /*2a20*/  LOP3.LUT R2, R2, UR6, RZ, 0x3c, !PT ;  /* 0x0000000602027c12 */ /* 0x000fc8000f8e3cff */
[----:B-1----:R-:W-:-:S04]  /*2a30*/  SHF.L.U32 R3, R2, 0x1f, RZ ;  /* 0x0000001f02037819 */ /* 0x002fc800000006ff */
[----:B------:R-:W1:Y:S02]  /*2a40*/  SYNCS.PHASECHK.TRANS64.TRYWAIT P0, [UR5], R3 ;  /* 0x00000003ff0075a7 */ /* 0x000e640008001105 */
[----:B-1----:R-:W-:Y:S05]  /*2a50*/  @!P0 BRA `(.L_x_46) ;  /* 0x0000005400308947 */ /* 0x002fea0003800000 */
.L_x_126:
        /* <DEDUP_REMOVED lines=9> */
.L_x_128:
        /* <DEDUP_REMOVED lines=9> */
.L_x_130:
        /* <DEDUP_REMOVED lines=9> */
.L_x_132:
        /* <DEDUP_REMOVED lines=9> */
.L_x_134:
[----:B------:R-:W-:-:S04]  /*2ca0*/  UIADD3 UR4, UPT, UPT, UR4, 0x1, URZ ;  /* 0x0000000104047890 */ /* 0x000fc8000fffe0ff */
[----:B------:R-:W-:-:S04]  /*2cb0*/  UISETP.NE.AND UP0, UPT, UR4, 0x8, UPT ;  /* 0x000000080400788c */ /* 0x000fc8000bf05270 */
[----:B------:R-:W-:Y:S02]  /*2cc0*/  USEL UR5, URZ, 0x1, UP0 ;  /* 0x00000001ff057887 */ /* 0x000fe40008000000 */
[----:B------:R-:W-:-:S04]  /*2cd0*/  USEL UR4, UR4, URZ, UP0 ;  /* 0x000000ff04047287 */ /* 0x000fc80008000000 */
[----:B------:R-:W-:Y:S01]  /*2ce0*/  ULEA UR4, UR4, UR7, 0x3 ;  /* 0x0000000704047291 */ /* 0x000fe2000f8e18ff */
[----:B------:R-:W-:-:S04]  /*2cf0*/  LOP3.LUT R2, R2, UR5, RZ, 0x3c, !PT ;  /* 0x0000000502027c12 */ /* 0x000fc8000f8e3cff */
[----:B------:R-:W-:Y:S01]  /*2d00*/  SHF.L.U32 R2, R2, 0x1f, RZ ;  /* 0x0000001f02027819 */ /* 0x000fe200000006ff */
[----:B-1----:R-:W-:-:S07]  /*2d10*/  IMAD.U32 R0, RZ, RZ, UR4 ;  /* 0x00000004ff007e24 */ /* 0x002fce000f8e00ff */
.L_x_51:
[----:B-1----:R1:W2:Y:S02]  /*2d20*/  SYNCS.PHASECHK.TRANS64.TRYWAIT P0, [R0+URZ], R2 ;  /* 0x00000002000075a7 */ /* 0x0022a400080011ff */
[----:B--2---:R-:W-:Y:S05]  /*2d30*/  @!P0 NANOSLEEP.SYNCS 0x989680 ;  /* 0x009896800000895d */ /* 0x004fea0003900000 */
[----:B------:R-:W2:Y:S02]  /*2d40*/  @!P0 SYNCS.PHASECHK.TRANS64 P0, [R0+URZ], R2 ;  /* 0x00000002000085a7 */ /* 0x000ea400080010ff */
[----:B--2---:R-:W-:Y:S05]  /*2d50*/  @P0 EXIT ;  /* 0x000000000000094d */ /* 0x004fea0003800000 */
[----:B------:R-:W-:Y:S05]  /*2d60*/  BRA `(.L_x_51) ;  /* 0xfffffffc00ec7947 */ /* 0x000fea000383ffff */
.L_x_23:
[----:B------:R-:W-:-:S04]  /*2d70*/  UISETP.NE.AND UP0, UPT, UR45, URZ, UPT ;  /* 0x000000ff2d00728c */ /* 0x000fc8000bf05270 */
[----:B------:R-:W-:-:S09]  /*2d80*/  UISETP.NE.OR UP0, UPT, UR17, 0x1, UP0 ;  /* 0x000000011100788c */ /* 0x000fd20008705670 */
[----:B------:R-:W-:Y:S05]  /*2d90*/  BRA.U UP0, `(.L_x_52) ;  /* 0x0000000500487547 */ /* 0x000fea000b800000 */
[----:B------:R-:W-:Y:S01]  /*2da0*/  ISETP.GE.U32.AND P2, PT, R0, 0x4, PT ;  /* 0x000000040000780c */ /* 0x000fe20003f46070 */
[----:B------:R-:W-:Y:S01]  /*2db0*/  IMAD.MOV.U32 R12, RZ, RZ, 0x1 ;  /* 0x00000001ff0c7424 */ /* 0x000fe200078e00ff */
[----:B------:R-:W-:Y:S02]  /*2dc0*/  CS2R R10, SRZ ;  /* 0x00000000000a7805 */ /* 0x000fe4000001ff00 */
[----:B------:R-:W-:Y:S01]  /*2dd0*/  CS2R R8, SRZ ;  /* 0x0000000000087805 */ /* 0x000fe2000001ff00 */
[----:B------:R-:W-:Y:S01]  /*2de0*/  UMOV UR6, 0x400 ;  /* 0x0000040000067882 */ /* 0x000fe20000000000 */
[----:B------:R-:W-:Y:S01]  /*2df0*/  UMOV UR5, URZ ;  /* 0x000000ff00057c82 */ /* 0x000fe20008000000 */
[----:B------:R-:W-:-:S12]  /*2e00*/  ULEA UR6, UR45, UR6, 0x18 ;  /* 0x000000062d067291 */ /* 0x000fd8000f8ec0ff */
.L_x_56:
[----:B------:R-:W-:Y:S02]  /*2e10*/  LEA R2, R8, UR6, 0x3 ;  /* 0x0000000608027c11 */ /* 0x000fe4000f8e18ff */
[----:B------:R-:W-:-:S03]  /*2e20*/  SHF.L.U32 R4, R9, 0x1f, RZ ;  /* 0x0000001f09047819 */ /* 0x000fc600000006ff */
[----:B------:R-:W-:Y:S01]  /*2e30*/  VIADD R5, R2, 0x120 ;  /* 0x0000012002057836 */ /* 0x000fe20000000000 */
[----:B------:R-:W2:Y:S02]  /*2e40*/  SYNCS.PHASECHK.TRANS64.TRYWAIT P0, [R2+URZ+0x110], R4 ;  /* 0x00011004020075a7 */ /* 0x000ea400080011ff */
[----:B--2---:R-:W-:Y:S05]  /*2e50*/  @!P0 BRA `(.L_x_53) ;  /* 0x0000005000a88947 */ /* 0x004fea0003800000 */
.L_x_135:
[----:B------:R-:W-:Y:S01]  /*2e60*/  ULEA UR4, UR5, UR6, 0x3 ;  /* 0x0000000605047291 */ /* 0x000fe2000f8e18ff */
[----:B--2---:R-:W-:Y:S01]  /*2e70*/  PRMT R2, RZ, 0x654, R5 ;  /* 0x00000654ff027816 */ /* 0x004fe20000000005 */
[----:B------:R-:W-:Y:S01]  /*2e80*/  @!P2 IMAD.MOV.U32 R4, RZ, RZ, 0x10 ;  /* 0x00000010ff04a424 */ /* 0x000fe200078e00ff */
[----:B------:R-:W-:Y:S01]  /*2e90*/  SHF.L.U32 R5, R12, 0x1f, RZ ;  /* 0x0000001f0c057819 */ /* 0x000fe200000006ff */
[----:B------:R-:W-:Y:S01]  /*2ea0*/  UIADD3 UR7, UPT, UPT, UR4, 0xb0, URZ ;  /* 0x000000b004077890 */ /* 0x000fe2000fffe0ff */
[----:B------:R2:W-:Y:S05]  /*2eb0*/  SYNCS.ARRIVE.TRANS64.RED.A1T0 RZ, [R2+URZ], RZ ;  /* 0x000000ff02ff79a7 */ /* 0x0005ea00081004ff */
[----:B------:R-:W-:Y:S01]  /*2ec0*/  IMAD.U32 R6, RZ, RZ, UR7 ;  /* 0x00000007ff067e24 */ /* 0x000fe2000f8e00ff */
[----:B------:R-:W3:Y:S04]  /*2ed0*/  SYNCS.PHASECHK.TRANS64.TRYWAIT P0, [UR4+0xc0], R5 ;  /* 0x0000c005ff0075a7 */ /* 0x000ee80008001104 */
[----:B------:R-:W-:Y:S01]  /*2ee0*/  PRMT R6, R0, 0x654, R6 ;  /* 0x0000065400067816 */ /* 0x000fe20000000006 */
[----:B--23--:R-:W-:Y:S06]  /*2ef0*/  @!P0 BRA `(.L_x_54) ;  /* 0x0000005000948947 */ /* 0x00cfec0003800000 */
.L_x_137:
[----:B------:R-:W-:Y:S01]  /*2f00*/  ULEA UR8, UR5, UR6, 0x4 ;  /* 0x0000000605087291 */ /* 0x000fe2000f8e20ff */
[----:B------:R-:W-:Y:S01]  /*2f10*/  SEL R3, R6, R3, !P2 ;  /* 0x0000000306037207 */ /* 0x000fe20005000000 */
[----:B------:R-:W-:Y:S01]  /*2f20*/  UIADD3 UR9, UPT, UPT, UR4, 0xb0, URZ ;  /* 0x000000b004097890 */ /* 0x000fe2000fffe0ff */
[----:B--2---:R-:W-:Y:S01]  /*2f30*/  LEA R2, R11, UR6, 0x3 ;  /* 0x000000060b027c11 */ /* 0x004fe2000f8e18ff */
[----:B------:R-:W-:Y:S01]  /*2f40*/  UIADD3 UR8, UPT, UPT, UR8, 0x140, URZ ;  /* 0x0000014008087890 */ /* 0x000fe2000fffe0ff */
[----:B------:R2:W-:Y:S01]  /*2f50*/  @!P2 SYNCS.ARRIVE.TRANS64.RED RZ, [R3+URZ], R4 ;  /* 0x0000000403ffa9a7 */ /* 0x0005e200080004ff */
[----:B------:R-:W-:Y:S01]  /*2f60*/  UIADD3 UR4, UPT, UPT, UR5, 0x1, URZ ;  /* 0x0000000105047890 */ /* 0x000fe2000fffe0ff */
[----:B------:R-:W-:-:S03]  /*2f70*/  VIADD R8, R8, 0x1 ;  /* 0x0000000108087836 */ /* 0x000fc60000000000 */
[----:B------:R-:W-:Y:S02]  /*2f80*/  UISETP.NE.AND UP0, UPT, UR4, 0x2, UPT ;  /* 0x000000020400788c */ /* 0x000fe4000bf05270 */
[----:B------:R-:W-:Y:S01]  /*2f90*/  ISETP.NE.AND P0, PT, R8, 0x2, PT ;  /* 0x000000020800780c */ /* 0x000fe20003f05270 */
[----:B------:R-:W-:Y:S06]  /*2fa0*/  UGETNEXTWORKID.BROADCAST [UR8], [UR9] ;  /* 0x00000000080073ca */ /* 0x000fec0008000100 */
[----:B------:R-:W-:Y:S02]  /*2fb0*/  USEL UR7, URZ, 0x1, UP0 ;  /* 0x00000001ff077887 */ /* 0x000fe40008000000 */
[----:B------:R-:W-:-:S04]  /*2fc0*/  USEL UR5, UR4, URZ, UP0 ;  /* 0x000000ff04057287 */ /* 0x000fc80008000000 */
[----:B------:R-:W-:Y:S02]  /*2fd0*/  LOP3.LUT R12, R12, UR7, RZ, 0x3c, !PT ;  /* 0x000000070c0c7c12 */ /* 0x000fe4000f8e3cff */
[----:B--2---:R-:W-:-:S04]  /*2fe0*/  SHF.L.U32 R4, R10, 0x1f, RZ ;  /* 0x0000001f0a047819 */ /* 0x004fc800000006ff */
[----:B------:R-:W2:Y:S02]  /*2ff0*/  SYNCS.PHASECHK.TRANS64.TRYWAIT P1, [R2+URZ+0xb0], R4 ;  /* 0x0000b004020075a7 */ /* 0x000ea400080211ff */
[----:B--2---:R-:W-:Y:S05]  /*3000*/  @!P1 BRA `(.L_x_55) ;  /* 0x0000005000689947 */ /* 0x004fea0003800000 */
.L_x_138:
[C---:B--2---:R-:W-:Y:S01]  /*3010*/  LEA R4, R11.reuse, UR6, 0x4 ;  /* 0x000000060b047c11 */ /* 0x044fe2000f8e20ff */
[----:B------:R-:W-:Y:S01]  /*3020*/  VIADD R2, R2, 0xc0 ;  /* 0x000000c002027836 */ /* 0x000fe20000000000 */
[----:B------:R-:W-:Y:S01]  /*3030*/  SEL R8, R8, RZ, P0 ;  /* 0x000000ff08087207 */ /* 0x000fe20000000000 */
[----:B------:R-:W-:-:S03]  /*3040*/  VIADD R11, R11, 0x1 ;  /* 0x000000010b0b7836 */ /* 0x000fc60000000000 */
[----:B------:R-:W2:Y:S01]  /*3050*/  LDS.128 R4, [R4+0x140] ;  /* 0x0001400004047984 */ /* 0x000ea20000000c00 */
[----:B------:R-:W-:Y:S02]  /*3060*/  PRMT R2, RZ, 0x654, R2 ;  /* 0x00000654ff027816 */ /* 0x000fe40000000002 */
[C---:B------:R-:W-:Y:S01]  /*3070*/  ISETP.NE.AND P1, PT, R11.reuse, 0x2, PT ;  /* 0x000000020b00780c */ /* 0x040fe20003f25270 */
[----:B------:R-:W-:Y:S01]  /*3080*/  @!PT LDS RZ, [RZ] ;  /* 0x00000000fffff984 */ /* 0x000fe20000000800 */
[----:B------:R-:W-:Y:S01]  /*3090*/  @!PT LDS RZ, [RZ] ;  /* 0x00000000fffff984 */ /* 0x000fe20000000800 */
[----:B------:R-:W-:Y:S01]  /*30a0*/  @!PT LDS RZ, [RZ] ;  /* 0x00000000fffff984 */ /* 0x000fe20000000800 */
[----:B------:R-:W-:Y:S01]  /*30b0*/  @!PT LDS RZ, [RZ] ;  /* 0x00000000fffff984 */ /* 0x000fe20000000800 */
[----:B------:R3:W-:Y:S06]  /*30c0*/  MEMBAR.ALL.CTA ;  /* 0x0000000000007992 */ /* 0x0007ec0000008000 */
[----:B---3--:R-:W3:Y:S01]  /*30d0*/  FENCE.VIEW.ASYNC.S ;  /* 0x00000000000073c6 */ /* 0x008ee20000000000 */
[----:B------:R-:W-:Y:S01]  /*30e0*/  SEL R11, R11, RZ, P1 ;  /* 0x000000ff0b0b7207 */ /* 0x000fe20000800000 */
[----:B---3--:R3:W-:Y:S01]  /*30f0*/  SYNCS.ARRIVE.TRANS64.RED.A1T0 RZ, [R2+URZ], RZ ;  /* 0x000000ff02ff79a7 */ /* 0x0087e200081004ff */
[----:B--2---:R-:W-:-:S02]  /*3100*/  LOP3.LUT P3, RZ, R6, 0x1, RZ, 0xc0, !PT ;  /* 0x0000000106ff7812 */ /* 0x004fc4000786c0ff */
[----:B------:R-:W-:-:S04]  /*3110*/  SEL R4, RZ, 0x1, P1 ;  /* 0x00000001ff047807 */ /* 0x000fc80000800000 */
[----:B------:R-:W-:Y:S02]  /*3120*/  LOP3.LUT R10, R10, R4, RZ, 0x3c, !PT ;  /* 0x000000040a0a7212 */ /* 0x000fe400078e3cff */
[----:B---3--:R-:W-:-:S04]  /*3130*/  SEL R2, RZ, 0x1, P0 ;  /* 0x00000001ff027807 */ /* 0x008fc80000000000 */
[----:B------:R-:W-:Y:S01]  /*3140*/  LOP3.LUT R9, R9, R2, RZ, 0x3c, !PT ;  /* 0x0000000209097212 */ /* 0x000fe200078e3cff */
[----:B------:R-:W-:Y:S06]  /*3150*/  @P3 BRA `(.L_x_56) ;  /* 0xfffffffc002c3947 */ /* 0x000fec000383ffff */
[----:B------:R-:W-:Y:S01]  /*3160*/  ULEA UR4, UR5, UR6, 0x3 ;  /* 0x0000000605047291 */ /* 0x000fe2000f8e18ff */
[----:B------:R-:W-:-:S08]  /*3170*/  SHF.L.U32 R2, R12, 0x1f, RZ ;  /* 0x0000001f0c027819 */ /* 0x000fd000000006ff */
[----:B------:R-:W2:Y:S02]  /*3180*/  SYNCS.PHASECHK.TRANS64 P0, [UR4+0xc0], R2 ;  /* 0x0000c002ff0075a7 */ /* 0x000ea40008001004 */
[----:B--2---:R-:W-:Y:S05]  /*3190*/  @P0 BRA `(.L_x_57) ;  /* 0x0000000000080947 */ /* 0x004fea0003800000 */
[----:B------:R-:W2:Y:S02]  /*31a0*/  SYNCS.PHASECHK.TRANS64.TRYWAIT P0, [UR4+0xc0], R2 ;  /* 0x0000c002ff0075a7 */ /* 0x000ea40008001104 */
[----:B--2---:R-:W-:Y:S05]  /*31b0*/  @!P0 BRA `(.L_x_58) ;  /* 0x0000005000108947 */ /* 0x004fea0003800000 */
.L_x_57:
[----:B------:R-:W-:-:S04]  /*31c0*/  UIADD3 UR7, UPT, UPT, UR5, 0x1, URZ ;  /* 0x0000000105077890 */ /* 0x000fc8000fffe0ff */
[----:B------:R-:W-:-:S04]  /*31d0*/  UISETP.NE.AND UP0, UPT, UR7, 0x2, UPT ;  /* 0x000000020700788c */ /* 0x000fc8000bf05270 */
[----:B------:R-:W-:Y:S02]  /*31e0*/  USEL UR8, URZ, 0x1, UP0 ;  /* 0x00000001ff087887 */ /* 0x000fe40008000000 */
[----:B------:R-:W-:-:S04]  /*31f0*/  USEL UR7, UR7, URZ, UP0 ;  /* 0x000000ff07077287 */ /* 0x000fc80008000000 */
[----:B------:R-:W-:Y:S01]  /*3200*/  ULEA UR7, UR7, UR6, 0x3 ;  /* 0x0000000607077291 */ /* 0x000fe2000f8e18ff */
[----:B--2---:R-:W-:-:S04]  /*3210*/  LOP3.LUT R2, R12, UR8, RZ, 0x3c, !PT ;  /* 0x000000080c027c12 */ /* 0x004fc8000f8e3cff */
[----:B------:R-:W-:-:S04]  /*3220*/  SHF.L.U32 R0, R2, 0x1f, RZ ;  /* 0x0000001f02007819 */ /* 0x000fc800000006ff */
[----:B------:R-:W2:Y:S02]  /*3230*/  SYNCS.PHASECHK.TRANS64 P0, [UR7+0xc0], R0 ;  /* 0x0000c000ff0075a7 */ /* 0x000ea40008001007 */
[----:B-12---:R-:W-:Y:S05]  /*3240*/  @P0 EXIT ;  /* 0x000000000000094d */ /* 0x006fea0003800000 */
[----:B------:R-:W-:Y:S02]  /*3250*/  SHF.L.U32 R2, R2, 0x1f, RZ ;  /* 0x0000001f02027819 */ /* 0x000fe400000006ff */
[----:B------:R-:W-:-:S07]  /*3260*/  MOV R0, UR7 ;  /* 0x0000000700007c02 */ /* 0x000fce0008000f00 */
.L_x_59:
[----:B-1----:R1:W2:Y:S02]  /*3270*/  SYNCS.PHASECHK.TRANS64.TRYWAIT P0, [R0+URZ+0xc0], R2 ;  /* 0x0000c002000075a7 */ /* 0x0022a400080011ff */
[----:B--2---:R-:W-:Y:S05]  /*3280*/  @!P0 NANOSLEEP.SYNCS 0x989680 ;  /* 0x009896800000895d */ /* 0x004fea0003900000 */
[----:B------:R-:W2:Y:S02]  /*3290*/  @!P0 SYNCS.PHASECHK.TRANS64 P0, [R0+URZ+0xc0], R2 ;  /* 0x0000c002000085a7 */ /* 0x000ea400080010ff */
[----:B--2---:R-:W-:Y:S05]  /*32a0*/  @P0 EXIT ;  /* 0x000000000000094d */ /* 0x004fea0003800000 */
[----:B------:R-:W-:Y:S05]  /*32b0*/  BRA `(.L_x_59) ;  /* 0xfffffffc00ec7947 */ /* 0x000fea000383ffff */
.L_x_52:
[----:B------:R-:W-:Y:S05]  /*32c0*/  BRA.U UP4, `(.L_x_60) ;  /* 0x0000000d04d47547 */ /* 0x000fea000b800000 */
[----:B------:R-:W-:Y:S01]  /*32d0*/  UMOV UR4, 0x40 ;  /* 0x0000004000047882 */ /* 0x000fe20000000000 */
[----:B------:R-:W-:Y:S01]  /*32e0*/  NOP ;  /* 0x0000000000007918 */ /* 0x000fe20000000000 */
[----:B------:R-:W-:Y:S01]  /*32f0*/  ULEA UR5, UR45, UR4, 0x18 ;  /* 0x000000042d057291 */ /* 0x000fe2000f8ec0ff */
[----:B------:R-:W-:Y:S02]  /*3300*/  UMOV UR6, 0x400 ;  /* 0x0000040000067882 */ /* 0x000fe40000000000 */
[----:B------:R-:W-:-:S06]  /*3310*/  ULEA UR6, UR45, UR6, 0x18 ;  /* 0x000000062d067291 */ /* 0x000fcc000f8ec0ff */
[----:B------:R-:W2:Y:S02]  /*3320*/  LDS.U8 R0, [UR5+0x1c] ;  /* 0x00001c05ff007984 */ /* 0x000ea40008000000 */
[----:B--2---:R-:W-:-:S13]  /*3330*/  ISETP.NE.AND P0, PT, R0, RZ, PT ;  /* 0x000000ff0000720c */ /* 0x004fda0003f05270 */
[----:B------:R-:W-:Y:S05]  /*3340*/  @P0 BRA `(.L_x_61) ;  /* 0x0000000000580947 */ /* 0x000fea0003800000 */
[----:B------:R-:W-:-:S13]  /*3350*/  ELECT P0, URZ, PT ;  /* 0x0000000000ff782f */ /* 0x000fda0003800000 */
[----:B------:R-:W-:Y:S05]  /*3360*/  @!P0 BRA `(.L_x_62) ;  /* 0x0000000000608947 */ /* 0x000fea0003800000 */
[----:B------:R-:W-:Y:S01]  /*3370*/  UMOV UR4, 0x10 ;  /* 0x0000001000047882 */ /* 0x000fe20000000000 */
[----:B------:R-:W-:Y:S01]  /*3380*/  HFMA2 R0, -RZ, RZ, 0, 5.9604644775390625e-08 ;  /* 0x00000001ff007431 */ /* 0x000fe200000001ff */
[----:B------:R-:W-:-:S03]  /*3390*/  MOV R3, 0xffff ;  /* 0x0000ffff00037802 */ /* 0x000fc60000000f00 */
[----:B------:R-:W-:Y:S04]  /*33a0*/  DEPBAR.LE SB2, 0x36 ;  /* 0x0000ad800000791a */ /* 0x000fe80000000000 */
[----:B------:R-:W2:Y:S02]  /*33b0*/  UTCATOMSWS.FIND_AND_SET.ALIGN UP0, UR4, UR4 ;  /* 0x00000004000475e3 */ /* 0x000ea40008000800 */
[----:B--2---:R-:W-:Y:S01]  /*33c0*/  MOV R4, UR4 ;  /* 0x0000000400047c02 */ /* 0x004fe20008000f00 */
[----:B------:R-:W-:Y:S06]  /*33d0*/  BRA.U UP0, `(.L_x_63) ;  /* 0x0000000100187547 */ /* 0x000fec000b800000 */
.L_x_64:
[----:B------:R-:W-:Y:S05]  /*33e0*/  NANOSLEEP 0x64 ;  /* 0x000000640000795d */ /* 0x000fea0003800000 */
[----:B------:R-:W-:-:S05]  /*33f0*/  UMOV UR4, 0x10 ;  /* 0x0000001000047882 */ /* 0x000fca0000000000 */
[----:B------:R-:W-:Y:S04]  /*3400*/  DEPBAR.LE SB2, 0x36 ;  /* 0x0000ad800000791a */ /* 0x000fe80000000000 */
[----:B------:R-:W2:Y:S02]  /*3410*/  UTCATOMSWS.FIND_AND_SET.ALIGN UP0, UR4, UR4 ;  /* 0x00000004000475e3 */ /* 0x000ea40008000800 */
[----:B--2---:R-:W-:Y:S01]  /*3420*/  MOV R4, UR4 ;  /* 0x0000000400047c02 */ /* 0x004fe20008000f00 */
[----:B------:R-:W-:Y:S05]  /*3430*/  BRA.U !UP0, `(.L_x_64) ;  /* 0xfffffffd08e87547 */ /* 0x000fea000b83ffff */
.L_x_63:
[-C--:B------:R-:W-:Y:S02]  /*3440*/  SHF.L.U32 R3, R3, R4.reuse, RZ ;  /* 0x0000000403037219 */ /* 0x080fe400000006ff */
[----:B------:R-:W-:Y:S01]  /*3450*/  SHF.L.U32 R0, R0, R4, RZ ;  /* 0x0000000400007219 */ /* 0x000fe200000006ff */
[----:B------:R-:W-:Y:S02]  /*3460*/  IMAD.SHL.U32 R4, R4, 0x20, RZ ;  /* 0x0000002004047824 */ /* 0x000fe400078e00ff */
[----:B------:R2:W-:Y:S04]  /*3470*/  ATOMS.OR RZ, [UR5+0x14], R3 ;  /* 0x00001403ffff798c */ /* 0x0005e8000b000005 */
[----:B------:R2:W-:Y:S04]  /*3480*/  ATOMS.OR RZ, [UR5+0x18], R0 ;  /* 0x00001800ffff798c */ /* 0x0005e8000b000005 */
[----:B------:R2:W-:Y:S01]  /*3490*/  STS [UR6+0x160], R4 ;  /* 0x00016004ff007988 */ /* 0x0005e20008000806 */
[----:B------:R-:W-:Y:S05]  /*34a0*/  BRA `(.L_x_62) ;  /* 0x0000000000107947 */ /* 0x000fea0003800000 */
.L_x_61:
[----:B------:R-:W-:Y:S02]  /*34b0*/  MOV R0, 0xffffffff ;  /* 0xffffffff00007802 */ /* 0x000fe40000000f00 */
[----:B------:R-:W-:-:S03]  /*34c0*/  MOV R4, 0x34f0 ;  /* 0x000034f000047802 */ /* 0x000fc60000000f00 */
[----:B------:R2:W-:Y:S04]  /*34d0*/  STS [UR6+0x160], R0 ;  /* 0x00016000ff007988 */ /* 0x0005e80008000806 */
[----:B-12--5:R-:W-:Y:S05]  /*34e0*/  CALL.REL.NOINC `($__internal_1_$__cuda_sm10x_tcgen05_guardrail_trap_phase_invalid_during_alloc) ;  /* 0x0000005000d07944 */ /* 0x026fea0003c00000 */
.L_x_62:
[----:B------:R-:W-:Y:S05]  /*34f0*/  WARPSYNC.ALL ;  /* 0x0000000000007948 */ /* 0x000fea0003800000 */
[----:B------:R-:W3:Y:S01]  /*3500*/  S2UR UR4, SR_CgaCtaId ;  /* 0x00000000000479c3 */ /* 0x000ee20000008800 */
[----:B------:R-:W-:Y:S01]  /*3510*/  UMOV UR26, 0x400 ;  /* 0x00000400001a7882 */ /* 0x000fe20000000000 */
[----:B------:R-:W-:-:S06]  /*3520*/  NOP ;  /* 0x0000000000007918 */ /* 0x000fcc0000000000 */
[----:B------:R-:W-:Y:S06]  /*3530*/  BAR.ARV 0x6, 0xa0 ;  /* 0x0182800000007b1d */ /* 0x000fec0000002000 */
[----:B------:R-:W4:Y:S01]  /*3540*/  LDCU UR5, c[0x0][0x38c] ;  /* 0x00007180ff0577ac */ /* 0x000f220008000800 */
[----:B------:R-:W-:Y:S01]  /*3550*/  LOP3.LUT R2, R2, 0xffff, RZ, 0xc0, !PT ;  /* 0x0000ffff02027812 */ /* 0x000fe200078ec0ff */
[----:B------:R-:W-:Y:S01]  /*3560*/  IMAD.MOV.U32 R11, RZ, RZ, 0x1 ;  /* 0x00000001ff0b7424 */ /* 0x000fe200078e00ff */
[----:B------:R-:W-:Y:S01]  /*3570*/  CS2R R8, SRZ ;  /* 0x0000000000087805 */ /* 0x000fe2000001ff00 */
[----:B------:R-:W1:Y:S01]  /*3580*/  LDCU UR7, c[0x0][0x38c] ;  /* 0x00007180ff0777ac */ /* 0x000e620008000800 */
[----:B------:R-:W-:Y:S01]  /*3590*/  R2UR UR27, R2 ;  /* 0x00000000021b72ca */ /* 0x000fe200000e0000 */
[----:B------:R-:W-:Y:S01]  /*35a0*/  IMAD.MOV.U32 R10, RZ, RZ, RZ ;  /* 0x000000ffff0a7224 */ /* 0x000fe200078e00ff */
[----:B------:R-:W-:Y:S01]  /*35b0*/  UMOV UR30, URZ ;  /* 0x000000ff001e7c82 */ /* 0x000fe20008000000 */
[----:B------:R-:W-:Y:S01]  /*35c0*/  UMOV UR24, URZ ;  /* 0x000000ff00187c82 */ /* 0x000fe20008000000 */
[----:B---3--:R-:W-:Y:S01]  /*35d0*/  ULEA UR26, UR4, UR26, 0x18 ;  /* 0x0000001a041a7291 */ /* 0x008fe2000f8ec0ff */
[----:B------:R-:W-:Y:S01]  /*35e0*/  UMOV UR38, 0x0 ;  /* 0x0000000000267882 */ /* 0x000fe20000000000 */
[----:B------:R-:W-:-:S02]  /*35f0*/  UMOV UR39, 0x42004a0 ;  /* 0x042004a000277882 */ /* 0x000fc40000000000 */
[----:B------:R-:W-:Y:S02]  /*3600*/  UIADD3 UR4, UPT, UPT, UR26, 0x4400, URZ ;  /* 0x000044001a047890 */ /* 0x000fe4000fffe0ff */
[----:B------:R-:W-:Y:S02]  /*3610*/  UIADD3 UR6, UPT, UPT, UR26, 0x14400, URZ ;  /* 0x000144001a067890 */ /* 0x000fe4000fffe0ff */
[----:B----4-:R-:W-:Y:S01]  /*3620*/  UIADD3 UR5, UPT, UPT, UR5, 0x7f, URZ ;  /* 0x0000007f05057890 */ /* 0x010fe2000fffe0ff */
[----:B--2---:R-:W2:Y:S01]  /*3630*/  LDS R0, [UR26+0x160] ;  /* 0x0001601aff007984 */ /* 0x004ea20008000800 */
[----:B-1----:R-:W-:Y:S01]  /*3640*/  UMOV UR36, 0x0 ;  /* 0x0000000000247882 */ /* 0x002fe20000000000 */
[----:B------:R-:W-:Y:S01]  /*3650*/  UMOV UR37, 0x42004a0 ;  /* 0x042004a000257882 */ /* 0x000fe20000000000 */
[----:B------:R-:W-:Y:S02]  /*3660*/  USHF.R.S32.HI UR40, URZ, 0x1f, UR5 ;  /* 0x0000001fff287899 */ /* 0x000fe40008011405 */
[----:B------:R-:W-:-:S02]  /*3670*/  UISETP.GE.AND UP4, UPT, UR7, 0x1, UPT ;  /* 0x000000010700788c */ /* 0x000fc4000bf86270 */
[----:B------:R-:W-:Y:S02]  /*3680*/  ULEA.HI UR40, UR40, UR5, URZ, 0x7 ;  /* 0x0000000528287291 */ /* 0x000fe4000f8f38ff */
[----:B------:R-:W-:Y:S02]  /*3690*/  USHF.R.U32.HI UR5, URZ, 0x4, UR4 ;  /* 0x00000004ff057899 */ /* 0x000fe40008011604 */
[----:B------:R-:W-:Y:S02]  /*36a0*/  USHF.R.S32.HI UR40, URZ, 0x7, UR40 ;  /* 0x00000007ff287899 */ /* 0x000fe40008011428 */
[----:B------:R-:W-:Y:S02]  /*36b0*/  USHF.R.U32.HI UR4, URZ, 0x4, UR6 ;  /* 0x00000004ff047899 */ /* 0x000fe40008011606 */
[----:B------:R-:W-:Y:S02]  /*36c0*/  UISETP.LT.AND UP0, UPT, UR40, 0x1, UPT ;  /* 0x000000012800788c */ /* 0x000fe4000bf01270 */
[----:B------:R-:W-:-:S02]  /*36d0*/  ULOP3.LUT UR5, UR5, 0x3fff, URZ, 0xc0, !UPT ;  /* 0x00003fff05057892 */ /* 0x000fc4000f8ec0ff */
[----:B------:R-:W-:Y:S02]  /*36e0*/  ULOP3.LUT UR4, UR4, 0x3fff, URZ, 0xc0, !UPT ;  /* 0x00003fff04047892 */ /* 0x000fe4000f8ec0ff */
[----:B------:R-:W-:Y:S02]  /*36f0*/  USEL UR41, UR40, 0x1, !UP0 ;  /* 0x0000000128297887 */ /* 0x000fe4000c000000 */
[----:B------:R-:W-:Y:S02]  /*3700*/  ULOP3.LUT UR28, UR5, 0x10000, URZ, 0xfc, !UPT ;  /* 0x00010000051c7892 */ /* 0x000fe4000f8efcff */
[----:B------:R-:W-:Y:S02]  /*3710*/  ULOP3.LUT UR29, UR4, 0x10000, URZ, 0xfc, !UPT ;  /* 0x00010000041d7892 */ /* 0x000fe4000f8efcff */
[----:B------:R-:W-:Y:S01]  /*3720*/  UIADD3 UR41, UPT, UPT, -UR41, URZ, URZ ;  /* 0x000000ff29297290 */ /* 0x000fe2000fffe1ff */
[----:B------:R-:W-:Y:S01]  /*3730*/  UMOV UR34, 0x0 ;  /* 0x0000000000227882 */ /* 0x000fe20000000000 */
[----:B------:R-:W-:Y:S01]  /*3740*/  UMOV UR35, 0x42004a0 ;  /* 0x042004a000237882 */ /* 0x000fe20000000000 */
[----:B------:R-:W-:Y:S01]  /*3750*/  UMOV UR32, 0x0 ;  /* 0x0000000000207882 */ /* 0x000fe20000000000 */
[----:B------:R-:W-:Y:S01]  /*3760*/  UMOV UR33, 0x42004a0 ;  /* 0x042004a000217882 */ /* 0x000fe20000000000 */
[----:B--2---:R-:W-:-:S15]  /*3770*/  R2UR UR42, R0 ;  /* 0x00000000002a72ca */ /* 0x004fde00000e0000 */
.L_x_71:
[----:B------:R-:W-:Y:S02]  /*3780*/  LEA R0, R10, UR26, 0x3 ;  /* 0x0000001a0a007c11 */ /* 0x000fe4000f8e18ff */
[----:B------:R-:W-:Y:S02]  /*3790*/  SHF.L.U32 R2, R9, 0x1f, RZ ;  /* 0x0000001f09027819 */ /* 0x000fe400000006ff */
[----:B------:R-:W-:Y:S01]  /*37a0*/  PLOP3.LUT P0, PT, PT, PT, UP4, 0x80, 0x8 ;  /* 0x000000000008781c */ /* 0x000fe20003f0f048 */
[----:B------:R-:W-:Y:S01]  /*37b0*/  VIADD R3, R0, 0xc0 ;  /* 0x000000c000037836 */ /* 0x000fe20000000000 */
[----:B-1----:R-:W1:Y:S02]  /*37c0*/  SYNCS.PHASECHK.TRANS64.TRYWAIT P1, [R0+URZ+0xb0], R2 ;  /* 0x0000b002000075a7 */ /* 0x002e6400080211ff */
[----:B-1-3--:R-:W-:Y:S09]  /*37d0*/  @!P1 BRA `(.L_x_65) ;  /* 0x0000004800a09947 */ /* 0x00aff20003800000 */
.L_x_140:
[----:B------:R-:W-:Y:S01]  /*37e0*/  LEA R4, R10, UR26, 0x4 ;  /* 0x0000001a0a047c11 */ /* 0x000fe2000f8e20ff */
[----:B------:R-:W-:Y:S01]  /*37f0*/  @UP4 ULEA UR4, UR24, UR26, 0x3 ;  /* 0x0000001a18044291 */ /* 0x000fe2000f8e18ff */
[----:B------:R-:W-:Y:S01]  /*3800*/  PLOP3.LUT P2, PT, PT, PT, PT, 0x80, 0x8 ;  /* 0x000000000008781c */ /* 0x000fe20003f4f070 */
[----:B------:R-:W-:Y:S01]  /*3810*/  ULEA UR31, UR30, UR26, 0x3 ;  /* 0x0000001a1e1f7291 */ /* 0x000fe2000f8e18ff */
[----:B------:R-:W-:Y:S02]  /*3820*/  PRMT R3, RZ, 0x654, R3 ;  /* 0x00000654ff037816 */ /* 0x000fe40000000003 */
[----:B------:R-:W2:Y:S01]  /*3830*/  LDS.128 R4, [R4+0x140] ;  /* 0x0001400004047984 */ /* 0x000ea20000000c00 */
[----:B-1----:R-:W-:Y:S02]  /*3840*/  @P0 SHF.L.U32 R2, R8, 0x1f, RZ ;  /* 0x0000001f08020819 */ /* 0x002fe400000006ff */
[----:B------:R-:W-:Y:S01]  /*3850*/  SHF.L.U32 R0, R11, 0x1f, RZ ;  /* 0x0000001f0b007819 */ /* 0x000fe200000006ff */
[----:B------:R-:W-:Y:S01]  /*3860*/  @!PT LDS RZ, [RZ] ;  /* 0x00000000fffff984 */ /* 0x000fe20000000800 */
[----:B------:R-:W-:Y:S01]  /*3870*/  @!PT LDS RZ, [RZ] ;  /* 0x00000000fffff984 */ /* 0x000fe20000000800 */
[----:B------:R-:W-:Y:S01]  /*3880*/  @!PT LDS RZ, [RZ] ;  /* 0x00000000fffff984 */ /* 0x000fe20000000800 */
[----:B------:R-:W-:Y:S01]  /*3890*/  @!PT LDS RZ, [RZ] ;  /* 0x00000000fffff984 */ /* 0x000fe20000000800 */
[----:B------:R1:W-:Y:S06]  /*38a0*/  MEMBAR.ALL.CTA ;  /* 0x0000000000007992 */ /* 0x0003ec0000008000 */
[----:B-1----:R-:W1:Y:S02]  /*38b0*/  FENCE.VIEW.ASYNC.S ;  /* 0x00000000000073c6 */ /* 0x002e640000000000 */
[----:B-1----:R1:W-:Y:S01]  /*38c0*/  SYNCS.ARRIVE.TRANS64.RED.A1T0 RZ, [R3+URZ], RZ ;  /* 0x000000ff03ff79a7 */ /* 0x0023e200081004ff */
[----:B------:R1:W3:Y:S01]  /*38d0*/  @P0 SYNCS.PHASECHK.TRANS64.TRYWAIT P2, [UR4], R2 ;  /* 0x00000002ff0005a7 */ /* 0x0002e20008041104 */
[----:B------:R-:W-:Y:S01]  /*38e0*/  ULEA.HI UR4, UR30, UR30, URZ, 0x1 ;  /* 0x0000001e1e047291 */ /* 0x000fe2000f8f08ff */
[----:B--2---:R-:W-:-:S03]  /*38f0*/  LOP3.LUT P1, RZ, R6, 0x1, RZ, 0xc0, !PT ;  /* 0x0000000106ff7812 */ /* 0x004fc6000782c0ff */
[----:B------:R-:W-:Y:S02]  /*3900*/  USHF.L.U32 UR11, UR4, 0x6, URZ ;  /* 0x00000006040b7899 */ /* 0x000fe400080006ff */
[----:B------:R-:W-:Y:S02]  /*3910*/  ULOP3.LUT UR4, UR4, 0xffe, URZ, 0xc0, !UPT ;  /* 0x00000ffe04047892 */ /* 0x000fe4000f8ec0ff */
[----:B------:R-:W-:Y:S02]  /*3920*/  ULOP3.LUT UR11, UR11, 0xffffff80, URZ, 0xc0, !UPT ;  /* 0xffffff800b0b7892 */ /* 0x000fe4000f8ec0ff */
[----:B------:R-:W-:Y:S02]  /*3930*/  UIADD3 UR4, UPT, UPT, -UR4, UR30, URZ ;  /* 0x0000001e04047290 */ /* 0x000fe4000fffe1ff */
[----:B------:R-:W-:Y:S01]  /*3940*/  UIADD3 UR11, UPT, UPT, UR42, UR11, URZ ;  /* 0x0000000b2a0b7290 */ /* 0x000fe2000fffe0ff */
[----:B------:R-:W2:Y:S03]  /*3950*/  SYNCS.PHASECHK.TRANS64.TRYWAIT P0, [UR31+0xf0], R0 ;  /* 0x0000f000ff0075a7 */ /* 0x000ea6000800111f */
[----:B------:R-:W-:Y:S01]  /*3960*/  ULEA UR11, UR4, UR11, 0x14 ;  /* 0x0000000b040b7291 */ /* 0x000fe2000f8ea0ff */
[----:B-123--:R-:W-:Y:S11]  /*3970*/  @!P0 BRA `(.L_x_66) ;  /* 0x00000048004c8947 */ /* 0x00eff60003800000 */
.L_x_142:
[----:B------:R-:W-:Y:S01]  /*3980*/  IADD3 R10, PT, PT, R10, 0x1, RZ ;  /* 0x000000010a0a7810 */ /* 0x000fe20007ffe0ff */
[----:B------:R-:W-:Y:S06]  /*3990*/  BRA.U !UP4, `(.L_x_67) ;  /* 0x000000010cc07547 */ /* 0x000fec000b800000 */
[----:B------:R-:W-:Y:S01]  /*39a0*/  UPLOP3.LUT UP2, UPT, UPT, UPT, UPT, 0x40, 0x4 ;  /* 0x000000000004789c */ /* 0x000fe20003f4e870 */
[----:B------:R-:W-:Y:S01]  /*39b0*/  UMOV UR23, UR41 ;  /* 0x0000002900177c82 */ /* 0x000fe20008000000 */
[----:B------:R-:W-:Y:S01]  /*39c0*/  UMOV UR22, UR40 ;  /* 0x0000002800167c82 */ /* 0x000fe20008000000 */
[----:B------:R-:W-:-:S08]  /*39d0*/  UMOV UR10, UR24 ;  /* 0x00000018000a7c82 */ /* 0x000fd00008000000 */
.L_x_70:
[----:B------:R-:W-:Y:S02]  /*39e0*/  UIADD3 UR23, UPT, UPT, UR23, 0x1, URZ ;  /* 0x0000000117177890 */ /* 0x000fe4000fffe0ff */
[----:B--2---:R-:W-:Y:S02]  /*39f0*/  ULEA UR5, UR10, UR26, 0x3 ;  /* 0x0000001a0a057291 */ /* 0x004fe4000f8e18ff */
[----:B------:R-:W-:Y:S01]  /*3a00*/  UISETP.NE.AND UP3, UPT, UR23, URZ, UPT ;  /* 0x000000ff1700728c */ /* 0x000fe2000bf65270 */
[----:B---3--:R-:W-:Y:S10]  /*3a10*/  @P2 BRA `(.L_x_68) ;  /* 0x00000000000c2947 */ /* 0x008ff40003800000 */
[----:B-1----:R-:W-:Y:S04]  /*3a20*/  SHF.L.U32 R2, R8, 0x1f, RZ ;  /* 0x0000001f08027819 */ /* 0x002fe800000006ff */
[----:B------:R-:W1:Y:S02]  /*3a30*/  SYNCS.PHASECHK.TRANS64.TRYWAIT P0, [UR5], R2 ;  /* 0x00000002ff0075a7 */ /* 0x000e640008001105 */
[----:B-1----:R-:W-:Y:S05]  /*3a40*/  @!P0 BRA `(.L_x_69) ;  /* 0x0000004800308947 */ /* 0x002fea0003800000 */
.L_x_68:
[----:B------:R-:W-:Y:S01]  /*3a50*/  UISETP.NE.AND UP0, UPT, UR22, 0x1, UPT ;  /* 0x000000011600788c */ /* 0x000fe2000bf05270 */
[----:B------:R-:W-:Y:S01]  /*3a60*/  PLOP3.LUT P2, PT, PT, PT, PT, 0x80, 0x8 ;  /* 0x000000000008781c */ /* 0x000fe20003f4f070 */
[----:B------:R-:W-:Y:S02]  /*3a70*/  UIADD3 UR4, UPT, UPT, UR10, 0x1, URZ ;  /* 0x000000010a047890 */ /* 0x000fe4000fffe0ff */
[----:B------:R-:W-:Y:S02]  /*3a80*/  UIADD3 UR25, UPT, UPT, UR5, 0x40, URZ ;  /* 0x0000004005197890 */ /* 0x000fe4000fffe0ff */
[----:B------:R-:W-:Y:S01]  /*3a90*/  UISETP.NE.AND UP1, UPT, UR4, 0x8, UPT ;  /* 0x000000080400788c */ /* 0x000fe2000bf25270 */
[----:B------:R-:W-:Y:S01]  /*3aa0*/  PLOP3.LUT P0, PT, PT, PT, UP0, 0x80, 0x8 ;  /* 0x000000000008781c */ /* 0x000fe20003f0f008 */
[----:B------:R-:W-:Y:S02]  /*3ab0*/  UIADD3 UR22, UPT, UPT, UR22, -0x1, URZ ;  /* 0xffffffff16167890 */ /* 0x000fe4000fffe0ff */
[----:B------:R-:W-:Y:S02]  /*3ac0*/  USEL UR6, URZ, 0x1, UP1 ;  /* 0x00000001ff067887 */ /* 0x000fe40008800000 */
[----:B------:R-:W-:Y:S01]  /*3ad0*/  USEL UR24, UR4, URZ, UP1 ;  /* 0x000000ff04187287 */ /* 0x000fe20008800000 */
[----:B------:R-:W-:Y:S01]  /*3ae0*/  UMOV UR7, 0x40004040 ;  /* 0x4000404000077882 */ /* 0x000fe20000000000 */
[----:B------:R-:W-:Y:S02]  /*3af0*/  UMOV UR5, 0x40004040 ;  /* 0x4000404000057882 */ /* 0x000fe40000000000 */
[----:B------:R-:W-:Y:S01]  /*3b00*/  @UP0 ULEA UR4, UR24, UR26, 0x3 ;  /* 0x0000001a18040291 */ /* 0x000fe2000f8e18ff */
[----:B------:R-:W-:Y:S01]  /*3b10*/  LOP3.LUT R8, R8, UR6, RZ, 0x3c, !PT ;  /* 0x0000000608087c12 */ /* 0x000fe2000f8e3cff */
[----:B------:R-:W-:Y:S01]  /*3b20*/  ULEA UR6, UR10, UR29, 0xa ;  /* 0x0000001d0a067291 */ /* 0x000fe2000f8e50ff */
[----:B------:R-:W-:Y:S02]  /*3b30*/  UMOV UR21, 0x40004040 ;  /* 0x4000404000157882 */ /* 0x000fe40000000000 */
[----:B-1----:R-:W-:Y:S01]  /*3b40*/  @P0 SHF.L.U32 R0, R8, 0x1f, RZ ;  /* 0x0000001f08000819 */ /* 0x002fe200000006ff */
[----:B------:R-:W-:Y:S02]  /*3b50*/  UIADD3 UR20, UPT, UPT, UR6, 0x2, URZ ;  /* 0x0000000206147890 */ /* 0x000fe4000fffe0ff */
[----:B------:R-:W-:Y:S01]  /*3b60*/  UIADD3 UR16, UPT, UPT, UR6, 0x4, URZ ;  /* 0x0000000406107890 */ /* 0x000fe2000fffe0ff */
[----:B------:R2:W3:Y:S01]  /*3b70*/  @P0 SYNCS.PHASECHK.TRANS64.TRYWAIT P2, [UR4], R0 ;  /* 0x00000000ff0005a7 */ /* 0x0004e20008041104 */
[----:B------:R-:W-:Y:S02]  /*3b80*/  ULEA UR4, UR10, UR28, 0x9 ;  /* 0x0000001c0a047291 */ /* 0x000fe4000f8e48ff */
[----:B------:R-:W-:Y:S02]  /*3b90*/  UIADD3 UR12, UPT, UPT, UR6, 0x6, URZ ;  /* 0x00000006060c7890 */ /* 0x000fe4000fffe0ff */
[----:B------:R-:W-:Y:S02]  /*3ba0*/  UIADD3 UR18, UPT, UPT, UR4, 0x2, URZ ;  /* 0x0000000204127890 */ /* 0x000fe4000fffe0ff */
[----:B------:R-:W-:Y:S02]  /*3bb0*/  UIADD3 UR14, UPT, UPT, UR4, 0x4, URZ ;  /* 0x00000004040e7890 */ /* 0x000fe4000fffe0ff */
[----:B------:R-:W-:Y:S01]  /*3bc0*/  UIADD3 UR8, UPT, UPT, UR4, 0x6, URZ ;  /* 0x0000000604087890 */ /* 0x000fe2000fffe0ff */
[----:B------:R2:W-:Y:S01]  /*3bd0*/  UTCIMMA gdesc[UR4], gdesc[UR6], tmem[UR11], tmem[UR38], idesc[UR39], UP2 ;  /* 0x00ff2606040075ea */ /* 0x0005e2000900010b */
[----:B------:R-:W-:Y:S01]  /*3be0*/  UPLOP3.LUT UP2, UPT, UPT, UPT, UPT, 0x80, 0x8 ;  /* 0x000000000008789c */ /* 0x000fe20003f4f070 */
[----:B------:R-:W-:Y:S01]  /*3bf0*/  UMOV UR19, 0x40004040 ;  /* 0x4000404000137882 */ /* 0x000fe20000000000 */
[----:B------:R-:W-:Y:S01]  /*3c00*/  UMOV UR17, 0x40004040 ;  /* 0x4000404000117882 */ /* 0x000fe20000000000 */
[----:B------:R2:W-:Y:S01]  /*3c10*/  UTCIMMA gdesc[UR18], gdesc[UR20], tmem[UR11], tmem[UR36], idesc[UR37], UPT ;  /* 0x00ff2414120075ea */ /* 0x0005e2000b80010b */
[----:B------:R-:W-:Y:S01]  /*3c20*/  UMOV UR15, 0x40004040 ;  /* 0x40004040000f7882 */ /* 0x000fe20000000000 */
[----:B------:R-:W-:Y:S01]  /*3c30*/  UMOV UR13, 0x40004040 ;  /* 0x40004040000d7882 */ /* 0x000fe20000000000 */
[----:B------:R-:W-:Y:S01]  /*3c40*/  UMOV UR9, 0x40004040 ;  /* 0x4000404000097882 */ /* 0x000fe20000000000 */
[----:B------:R2:W-:Y:S01]  /*3c50*/  UTCIMMA gdesc[UR14], gdesc[UR16], tmem[UR11], tmem[UR34], idesc[UR35], UPT ;  /* 0x00ff22100e0075ea */ /* 0x0005e2000b80010b */
[----:B------:R2:W-:Y:S01]  /*3c60*/  UTCIMMA gdesc[UR8], gdesc[UR12], tmem[UR11], tmem[UR32], idesc[UR33], UPT ;  /* 0x00ff200c080075ea */ /* 0x0005e2000b80010b */
[----:B------:R2:W-:Y:S01]  /*3c70*/  UTCBAR.MULTICAST [UR25], URZ, UR27 ;  /* 0x000000ff190073e9 */ /* 0x0005e2000800081b */
[----:B------:R-:W-:Y:S01]  /*3c80*/  UMOV UR10, UR24 ;  /* 0x00000018000a7c82 */ /* 0x000fe20008000000 */
[----:B------:R-:W-:Y:S05]  /*3c90*/  BRA.U UP3, `(.L_x_70) ;  /* 0xfffffffd03507547 */ /* 0x000fea000b83ffff */
.L_x_67:
[----:B--2---:R-:W-:Y:S01]  /*3ca0*/  UIADD3 UR4, UPT, UPT, UR30, 0x1, URZ ;  /* 0x000000011e047890 */ /* 0x004fe2000fffe0ff */
[C---:B------:R-:W-:Y:S01]  /*3cb0*/  ISETP.NE.AND P0, PT, R10.reuse, 0x2, PT ;  /* 0x000000020a00780c */ /* 0x040fe20003f05270 */
[----:B------:R-:W-:Y:S02]  /*3cc0*/  UIADD3 UR5, UPT, UPT, UR31, 0xd0, URZ ;  /* 0x000000d01f057890 */ /* 0x000fe4000fffe0ff */
[----:B------:R-:W-:Y:S01]  /*3cd0*/  UISETP.NE.AND UP0, UPT, UR4, 0x4, UPT ;  /* 0x000000040400788c */ /* 0x000fe2000bf05270 */
[----:B-1----:R-:W-:Y:S02]  /*3ce0*/  SEL R0, RZ, 0x1, P0 ;  /* 0x00000001ff007807 */ /* 0x002fe40000000000 */
[----:B------:R-:W-:Y:S01]  /*3cf0*/  SEL R10, R10, RZ, P0 ;  /* 0x000000ff0a0a7207 */ /* 0x000fe20000000000 */
[----:B------:R-:W-:Y:S01]  /*3d00*/  USEL UR6, URZ, 0x1, UP0 ;  /* 0x00000001ff067887 */ /* 0x000fe20008000000 */
[----:B------:R-:W-:Y:S01]  /*3d10*/  LOP3.LUT R9, R9, R0, RZ, 0x3c, !PT ;  /* 0x0000000009097212 */ /* 0x000fe200078e3cff */
[----:B------:R-:W-:Y:S01]  /*3d20*/  USEL UR30, UR4, URZ, UP0 ;  /* 0x000000ff041e7287 */ /* 0x000fe20008000000 */
[----:B------:R1:W-:Y:S03]  /*3d30*/  UTCBAR [UR5], URZ ;  /* 0x000000ff050073e9 */ /* 0x0003e600080000ff */
[----:B------:R-:W-:Y:S01]  /*3d40*/  LOP3.LUT R11, R11, UR6, RZ, 0x3c, !PT ;  /* 0x000000060b0b7c12 */ /* 0x000fe2000f8e3cff */
[----:B------:R-:W-:Y:S07]  /*3d50*/  @P1 BRA `(.L_x_71) ;  /* 0xfffffff800881947 */ /* 0x000fee000383ffff */
[----:B------:R-:W2:Y:S01]  /*3d60*/  S2UR UR8, SR_CgaCtaId ;  /* 0x00000000000879c3 */ /* 0x000ea20000008800 */
[----:B------:R-:W-:Y:S01]  /*3d70*/  ELECT P0, URZ, PT ;  /* 0x0000000000ff782f */ /* 0x000fe20003800000 */
[----:B------:R-:W-:Y:S01]  /*3d80*/  IMAD.MOV.U32 R0, RZ, RZ, 0x1 ;  /* 0x00000001ff007424 */ /* 0x000fe200078e00ff */
[----:B------:R-:W-:Y:S01]  /*3d90*/  UIADD3 UR26, UPT, UPT, UR26, 0xf0, URZ ;  /* 0x000000f01a1a7890 */ /* 0x000fe2000fffe0ff */
[----:B------:R-:W-:Y:S01]  /*3da0*/  SHF.L.U32 R2, R11, 0x1f, RZ ;  /* 0x0000001f0b027819 */ /* 0x000fe200000006ff */
[----:B------:R-:W-:-:S03]  /*3db0*/  UMOV UR4, 0x40 ;  /* 0x0000004000047882 */ /* 0x000fc60000000000 */
[----:B------:R-:W-:Y:S01]  /*3dc0*/  UVIRTCOUNT.DEALLOC.SMPOOL 0x80 ;  /* 0x000000800000784c */ /* 0x000fe20000000000 */
[----:B--2---:R-:W-:Y:S02]  /*3dd0*/  ULEA UR8, UR8, UR4, 0x18 ;  /* 0x0000000408087291 */ /* 0x004fe4000f8ec0ff */
[----:B------:R-:W-:-:S07]  /*3de0*/  ULEA UR4, UR30, UR26, 0x3 ;  /* 0x0000001a1e047291 */ /* 0x000fce000f8e18ff */
[----:B------:R2:W-:Y:S02]  /*3df0*/  @P0 STS.U8 [UR8+0x1c], R0 ;  /* 0x00001c00ff000988 */ /* 0x0005e40008000008 */
[----:B------:R-:W4:Y:S02]  /*3e00*/  SYNCS.PHASECHK.TRANS64.TRYWAIT P0, [UR4], R2 ;  /* 0x00000002ff0075a7 */ /* 0x000f240008001104 */
[----:B--2-4-:R-:W-:Y:S05]  /*3e10*/  @!P0 BRA `(.L_x_72) ;  /* 0x0000004400548947 */ /* 0x014fea0003800000 */
.L_x_145:
[----:B------:R-:W-:-:S04]  /*3e20*/  UIADD3 UR4, UPT, UPT, UR30, 0x1, URZ ;  /* 0x000000011e047890 */ /* 0x000fc8000fffe0ff */
[----:B------:R-:W-:-:S04]  /*3e30*/  UISETP.NE.AND UP0, UPT, UR4, 0x4, UPT ;  /* 0x000000040400788c */ /* 0x000fc8000bf05270 */
[----:B------:R-:W-:Y:S02]  /*3e40*/  USEL UR6, URZ, 0x1, UP0 ;  /* 0x00000001ff067887 */ /* 0x000fe40008000000 */
[----:B------:R-:W-:-:S04]  /*3e50*/  USEL UR4, UR4, URZ, UP0 ;  /* 0x000000ff04047287 */ /* 0x000fc80008000000 */
[----:B-1----:R-:W-:Y:S01]  /*3e60*/  ULEA UR5, UR4, UR26, 0x3 ;  /* 0x0000001a04057291 */ /* 0x002fe2000f8e18ff */
[----:B--2---:R-:W-:-:S04]  /*3e70*/  LOP3.LUT R2, R11, UR6, RZ, 0x3c, !PT ;  /* 0x000000060b027c12 */ /* 0x004fc8000f8e3cff */
[----:B------:R-:W-:-:S04]  /*3e80*/  SHF.L.U32 R3, R2, 0x1f, RZ ;  /* 0x0000001f02037819 */ /* 0x000fc800000006ff */
[----:B------:R-:W1:Y:S02]  /*3e90*/  SYNCS.PHASECHK.TRANS64.TRYWAIT P0, [UR5], R3 ;  /* 0x00000003ff0075a7 */ /* 0x000e640008001105 */
[----:B-1----:R-:W-:Y:S05]  /*3ea0*/  @!P0 BRA `(.L_x_73) ;  /* 0x0000004400488947 */ /* 0x002fea0003800000 */
.L_x_147:
        /* <DEDUP_REMOVED lines=9> */
.L_x_149:
[----:B------:R-:W-:-:S04]  /*3f40*/  UIADD3 UR4, UPT, UPT, UR4, 0x1, URZ ;  /* 0x0000000104047890 */ /* 0x000fc8000fffe0ff */
[----:B------:R-:W-:-:S04]  /*3f50*/  UISETP.NE.AND UP0, UPT, UR4, 0x4, UPT ;  /* 0x000000040400788c */ /* 0x000fc8000bf05270 */
[----:B------:R-:W-:Y:S02]  /*3f60*/  USEL UR5, URZ, 0x1, UP0 ;  /* 0x00000001ff057887 */ /* 0x000fe40008000000 */
[----:B------:R-:W-:-:S04]  /*3f70*/  USEL UR4, UR4, URZ, UP0 ;  /* 0x000000ff04047287 */ /* 0x000fc80008000000 */
[----:B------:R-:W-:Y:S01]  /*3f80*/  ULEA UR4, UR4, UR26, 0x3 ;  /* 0x0000001a04047291 */ /* 0x000fe2000f8e18ff */
[----:B------:R-:W-:-:S04]  /*3f90*/  LOP3.LUT R2, R2, UR5, RZ, 0x3c, !PT ;  /* 0x0000000502027c12 */ /* 0x000fc8000f8e3cff */
[----:B------:R-:W-:-:S04]  /*3fa0*/  SHF.L.U32 R2, R2, 0x1f, RZ ;  /* 0x0000001f02027819 */ /* 0x000fc800000006ff */
[----:B------:R-:W2:Y:S02]  /*3fb0*/  SYNCS.PHASECHK.TRANS64.TRYWAIT P0, [UR4], R2 ;  /* 0x00000002ff0075a7 */ /* 0x000ea40008001104 */
[----:B--2---:R-:W-:Y:S05]  /*3fc0*/  @!P0 BRA `(.L_x_75) ;  /* 0x0000004400308947 */ /* 0x004fea0003800000 */
.L_x_151:
[----:B------:R-:W-:Y:S01]  /*3fd0*/  NOP ;  /* 0x0000000000007918 */ /* 0x000fe20000000000 */
[----:B-1----:R-:W1:Y:S01]  /*3fe0*/  LDS R0, [UR8+0x14] ;  /* 0x00001408ff007984 */ /* 0x002e620008000800 */
[----:B------:R-:W-:Y:S01]  /*3ff0*/  ULOP3.LUT UR4, UR42, 0xffff, URZ, 0xc0, !UPT ;  /* 0x0000ffff2a047892 */ /* 0x000fe2000f8ec0ff */
[----:B------:R-:W-:Y:S01]  /*4000*/  UMOV UR5, 0xffff ;  /* 0x0000ffff00057882 */ /* 0x000fe20000000000 */
[----:B------:R-:W-:Y:S02]  /*4010*/  UMOV UR6, 0x1 ;  /* 0x0000000100067882 */ /* 0x000fe40000000000 */
[----:B------:R-:W-:-:S04]  /*4020*/  USHF.R.U32.HI UR4, URZ, 0x5, UR4 ;  /* 0x00000005ff047899 */ /* 0x000fc80008011604 */
[----:B------:R-:W-:Y:S02]  /*4030*/  USHF.L.U32 UR5, UR5, UR4, URZ ;  /* 0x0000000405057299 */ /* 0x000fe400080006ff */
[----:B------:R-:W-:-:S04]  /*4040*/  USHF.L.U32 UR4, UR6, UR4, URZ ;  /* 0x0000000406047299 */ /* 0x000fc800080006ff */
[----:B-1----:R-:W-:-:S04]  /*4050*/  LOP3.LUT R0, R0, UR5, RZ, 0xc0, !PT ;  /* 0x0000000500007c12 */ /* 0x002fc8000f8ec0ff */
[----:B------:R-:W-:-:S13]  /*4060*/  ISETP.NE.AND P0, PT, R0, UR5, PT ;  /* 0x0000000500007c0c */ /* 0x000fda000bf05270 */
[----:B------:R-:W-:Y:S05]  /*4070*/  @P0 BRA `(.L_x_76) ;  /* 0x0000000000580947 */ /* 0x000fea0003800000 */
[----:B------:R-:W1:Y:S02]  /*4080*/  LDS R0, [UR8+0x18] ;  /* 0x00001808ff007984 */ /* 0x000e640008000800 */
[----:B-1----:R-:W-:-:S04]  /*4090*/  LOP3.LUT R0, R0, UR4, RZ, 0xc0, !PT ;  /* 0x0000000400007c12 */ /* 0x002fc8000f8ec0ff */
[----:B------:R-:W-:-:S13]  /*40a0*/  ISETP.NE.AND P0, PT, R0, UR4, PT ;  /* 0x0000000400007c0c */ /* 0x000fda000bf05270 */
[----:B------:R-:W-:Y:S05]  /*40b0*/  @P0 BRA `(.L_x_77) ;  /* 0x00000000003c0947 */ /* 0x000fea0003800000 */
[----:B------:R-:W1:Y:S01]  /*40c0*/  S2R R2, SR_LANEID ;  /* 0x0000000000027919 */ /* 0x000e620000000000 */
[----:B------:R-:W-:-:S06]  /*40d0*/  ULOP3.LUT UR5, URZ, UR5, URZ, 0x33, !UPT ;  /* 0x00000005ff057292 */ /* 0x000fcc000f8e33ff */
[----:B------:R-:W-:-:S04]  /*40e0*/  IMAD.U32 R0, RZ, RZ, UR5 ;  /* 0x00000005ff007e24 */ /* 0x000fc8000f8e00ff */
[----:B------:R2:W4:Y:S02]  /*40f0*/  REDUX UR7, R0 ;  /* 0x00000000000773c4 */ /* 0x0005240000000000 */
[----:B------:R1:W-:Y:S01]  /*4100*/  UTCATOMSWS.AND URZ, UR5 ;  /* 0x0000000500ff79e3 */ /* 0x0003e20008000000 */
[----:B--2---:R-:W-:Y:S01]  /*4110*/  LOP3.LUT R0, RZ, UR4, RZ, 0x33, !PT ;  /* 0x00000004ff007c12 */ /* 0x004fe2000f8e33ff */
[----:B------:R-:W-:Y:S02]  /*4120*/  VOTEU.ANY UR4, UPT, PT ;  /* 0x0000000000047886 */ /* 0x000fe400038e0100 */
[----:B------:R-:W-:Y:S02]  /*4130*/  UFLO.U32 UR4, UR4 ;  /* 0x00000004000472bd */ /* 0x000fe400080e0000 */
[----:B------:R-:W2:Y:S04]  /*4140*/  REDUX UR6, R0 ;  /* 0x00000000000673c4 */ /* 0x000ea80000000000 */
[----:B-1----:R-:W-:-:S02]  /*4150*/  ISETP.EQ.U32.AND P0, PT, R2, UR4, PT ;  /* 0x0000000402007c0c */ /* 0x002fc4000bf02070 */
[----:B----4-:R-:W-:-:S11]  /*4160*/  MOV R2, UR7 ;  /* 0x0000000700027c02 */ /* 0x010fd60008000f00 */
[----:B------:R1:W-:Y:S01]  /*4170*/  @P0 ATOMS.AND RZ, [UR8+0x14], R2 ;  /* 0x00001402ffff098c */ /* 0x0003e2000a800008 */
[----:B--2---:R-:W-:-:S05]  /*4180*/  IMAD.U32 R0, RZ, RZ, UR6 ;  /* 0x00000006ff007e24 */ /* 0x004fca000f8e00ff */
[----:B------:R1:W-:Y:S01]  /*4190*/  @P0 ATOMS.AND RZ, [UR8+0x18], R0 ;  /* 0x00001800ffff098c */ /* 0x0003e2000a800008 */
[----:B------:R-:W-:Y:S05]  /*41a0*/  BRA `(.L_x_78) ;  /* 0x0000000000147947 */ /* 0x000fea0003800000 */
.L_x_77:
[----:B------:R-:W-:Y:S02]  /*41b0*/  MOV R2, 0x41d0 ;  /* 0x000041d000027802 */ /* 0x000fe40000000f00 */
[----:B---3-5:R-:W-:Y:S05]  /*41c0*/  CALL.REL.NOINC `($__internal_0_$__cuda_sm10x_tcgen05_guardrail_trap_col_being_dealloced_not_returned_by_alloc) ;  /* 0x00000044008c7944 */ /* 0x028fea0003c00000 */
[----:B------:R-:W-:Y:S05]  /*41d0*/  BRA `(.L_x_78) ;  /* 0x0000000000087947 */ /* 0x000fea0003800000 */
.L_x_76:
[----:B------:R-:W-:Y:S02]  /*41e0*/  MOV R2, 0x4200 ;  /* 0x0000420000027802 */ /* 0x000fe40000000f00 */
[----:B---3-5:R-:W-:Y:S05]  /*41f0*/  CALL.REL.NOINC `($__internal_2_$__cuda_sm10x_tcgen05_guardrail_trap_unallocated_columns_being_dealloced) ;  /* 0x0000004400987944 */ /* 0x028fea0003c00000 */
.L_x_78:
[----:B------:R-:W-:Y:S01]  /*4200*/  NOP ;  /* 0x0000000000007918 */ /* 0x000fe20000000000 */
[----:B------:R-:W-:Y:S05]  /*4210*/  EXIT ;  /* 0x000000000000794d */ /* 0x000fea0003800000 */
.L_x_60:
[----:B------:R-:W-:-:S09]  /*4220*/  UISETP.NE.OR UP0, UPT, UR17, 0x3, !UP3 ;  /* 0x000000031100788c */ /* 0x000fd2000df05670 */
[----:B------:R-:W-:Y:S05]  /*4230*/  BRA.U UP0, `(.L_x_79) ;  /* 0x0000000d00807547 */ /* 0x000fea000b800000 */
[----:B------:R-:W2:Y:S01]  /*4240*/  LDCU UR32, c[0x0][0x370] ;  /* 0x00006e00ff2077ac */ /* 0x000ea20008000800 */
[----:B------:R-:W3:Y:S01]  /*4250*/  LDC.64 R16, c[0x0][0x348] ;  /* 0x0000d200ff107b82 */ /* 0x000ee20000000a00 */
[----:B------:R-:W-:Y:S02]  /*4260*/  HFMA2 R13, -RZ, RZ, 0, 0 ;  /* 0x00000000ff0d7431 */ /* 0x000fe400000001ff */
[----:B------:R-:W-:Y:S01]  /*4270*/  IMAD.MOV.U32 R15, RZ, RZ, 0x1 ;  /* 0x00000001ff0f7424 */ /* 0x000fe200078e00ff */
[----:B------:R-:W2:Y:S01]  /*4280*/  LDCU.128 UR28, c[0x0][0xb10] ;  /* 0x00016200ff1c77ac */ /* 0x000ea20008000c00 */
[----:B------:R-:W-:Y:S01]  /*4290*/  IMAD.MOV.U32 R14, RZ, RZ, RZ ;  /* 0x000000ffff0e7224 */ /* 0x000fe200078e00ff */
[----:B------:R-:W-:Y:S01]  /*42a0*/  MOV R7, 0x1000 ;  /* 0x0000100000077802 */ /* 0x000fe20000000f00 */
[----:B------:R-:W4:Y:S01]  /*42b0*/  LDCU UR27, c[0x0][0x374] ;  /* 0x00006e80ff1b77ac */ /* 0x000f220008000800 */
[----:B------:R-:W1:Y:S01]  /*42c0*/  LDC.64 R2, c[0x0][0x888] ;  /* 0x00022200ff027b82 */ /* 0x000e620000000a00 */
[----:B------:R-:W4:Y:S01]  /*42d0*/  LDCU UR15, c[0x0][0xb0c] ;  /* 0x00016180ff0f77ac */ /* 0x000f220008000800 */
[----:B------:R-:W3:Y:S06]  /*42e0*/  LDCU UR38, c[0x0][0xb20] ;  /* 0x00016400ff2677ac */ /* 0x000eec0008000800 */
[----:B------:R-:W1:Y:S01]  /*42f0*/  LDC.64 R4, c[0x0][0x890] ;  /* 0x00022400ff047b82 */ /* 0x000e620000000a00 */
[----:B------:R-:W3:Y:S01]  /*4300*/  LDCU UR4, c[0x0][0xb30] ;  /* 0x00016600ff0477ac */ /* 0x000ee20008000800 */
[----:B------:R-:W-:Y:S01]  /*4310*/  UMOV UR21, 0x400 ;  /* 0x0000040000157882 */ /* 0x000fe20000000000 */
[----:B--2---:R-:W-:-:S02]  /*4320*/  UIMAD.WIDE.U32 UR6, UR32, UR28, URZ ;  /* 0x0000001c200672a5 */ /* 0x004fc4000f8e00ff */
[----:B----4-:R-:W-:Y:S02]  /*4330*/  UIMAD.WIDE.U32 UR8, UR27, UR31, URZ ;  /* 0x0000001f1b0872a5 */ /* 0x010fe4000f8e00ff */
[----:B------:R-:W-:Y:S02]  /*4340*/  ULEA UR21, UR45, UR21, 0x18 ;  /* 0x000000152d157291 */ /* 0x000fe4000f8ec0ff */
[----:B------:R-:W-:Y:S02]  /*4350*/  UPLOP3.LUT UP3, UPT, UPT, UPT, UPT, 0x40, 0x4 ;  /* 0x000000000004789c */ /* 0x000fe40003f6e870 */
[----:B------:R-:W-:Y:S01]  /*4360*/  UIADD3 UR33, UPT, UPT, UR21, 0x88, URZ ;  /* 0x0000008815217890 */ /* 0x000fe2000fffe0ff */
[----:B------:R-:W-:Y:S01]  /*4370*/  UMOV UR6, UR7 ;  /* 0x0000000700067c82 */ /* 0x000fe20008000000 */
[----:B------:R-:W-:Y:S01]  /*4380*/  UMOV UR34, UR9 ;  /* 0x0000000900227c82 */ /* 0x000fe20008000000 */
[----:B------:R-:W-:Y:S02]  /*4390*/  UISETP.GE.AND UP0, UPT, UR42, 0x1, UPT ;  /* 0x000000012a00788c */ /* 0x000fe4000bf06270 */
[----:B------:R-:W-:Y:S01]  /*43a0*/  UISETP.NE.AND UP4, UPT, UR42, 0x1, UPT ;  /* 0x000000012a00788c */ /* 0x000fe2000bf85270 */
[----:B------:R-:W2:Y:S01]  /*43b0*/  LDCU.64 UR22, c[0x0][0xb28] ;  /* 0x00016500ff1677ac */ /* 0x000ea20008000a00 */
[----:B------:R-:W-:-:S02]  /*43c0*/  UISETP.NE.AND UP6, UPT, UR15, 0x1, UPT ;  /* 0x000000010f00788c */ /* 0x000fc4000bfc5270 */
[----:B------:R-:W-:Y:S02]  /*43d0*/  UISETP.NE.AND UP5, UPT, UR30, 0x1, UPT ;  /* 0x000000011e00788c */ /* 0x000fe4000bfa5270 */
[----:B------:R-:W-:Y:S02]  /*43e0*/  UIADD3 UR17, UPT, UPT, UR21, 0x80, URZ ;  /* 0x0000008015117890 */ /* 0x000fe4000fffe0ff */
[----:B------:R-:W-:Y:S02]  /*43f0*/  UPRMT UR33, UR45, 0x654, UR33 ;  /* 0x000006542d217896 */ /* 0x000fe40008000021 */
[----:B------:R-:W-:Y:S02]  /*4400*/  USHF.R.U32.HI UR35, URZ, UR29, UR6 ;  /* 0x0000001dff237299 */ /* 0x000fe40008011606 */
[----:B---3--:R-:W-:Y:S02]  /*4410*/  USHF.R.U32.HI UR34, URZ, UR38, UR34 ;  /* 0x00000026ff227299 */ /* 0x008fe40008011622 */
[----:B------:R-:W-:-:S11]  /*4420*/  UISETP.NE.AND UP2, UPT, UR4, 0x1, UPT ;  /* 0x000000010400788c */ /* 0x000fd6000bf45270 */
.L_x_88:
[C---:B------:R-:W-:Y:S02]  /*4430*/  LEA R12, R14.reuse, UR21, 0x3 ;  /* 0x000000150e0c7c11 */ /* 0x040fe4000f8e18ff */
[----:B------:R-:W-:Y:S02]  /*4440*/  SHF.L.U32 R0, R13, 0x1f, RZ ;  /* 0x0000001f0d007819 */ /* 0x000fe400000006ff */
[----:B------:R-:W-:Y:S02]  /*4450*/  LEA R8, R14, UR21, 0x4 ;  /* 0x000000150e087c11 */ /* 0x000fe4000f8e20ff */
[----:B---3--:R-:W3:Y:S02]  /*4460*/  SYNCS.PHASECHK.TRANS64.TRYWAIT P0, [R12+URZ+0xb0], R0 ;  /* 0x0000b0000c0075a7 */ /* 0x008ee400080011ff */
[----:B---3--:R-:W-:Y:S05]  /*4470*/  @!P0 BRA `(.L_x_80) ;  /* 0x00000040001c8947 */ /* 0x008fea0003800000 */
.L_x_152:
[----:B------:R-:W4:Y:S01]  /*4480*/  LDS.128 R8, [R8+0x140] ;  /* 0x0001400008087984 */ /* 0x000f220000000c00 */
[----:B------:R-:W-:Y:S01]  /*4490*/  UISETP.GE.AND UP0, UPT, UR42, 0x1, UPT ;  /* 0x000000012a00788c */ /* 0x000fe2000bf06270 */
[----:B------:R-:W-:Y:S01]  /*44a0*/  @!PT LDS RZ, [RZ] ;  /* 0x00000000fffff984 */ /* 0x000fe20000000800 */
[----:B------:R-:W-:Y:S01]  /*44b0*/  @!PT LDS RZ, [RZ] ;  /* 0x00000000fffff984 */ /* 0x000fe20000000800 */
[----:B------:R-:W-:Y:S01]  /*44c0*/  @!PT LDS RZ, [RZ] ;  /* 0x00000000fffff984 */ /* 0x000fe20000000800 */
[----:B------:R-:W-:Y:S01]  /*44d0*/  @!PT LDS RZ, [RZ] ;  /* 0x00000000fffff984 */ /* 0x000fe20000000800 */
[----:B------:R1:W-:Y:S06]  /*44e0*/  MEMBAR.ALL.CTA ;  /* 0x0000000000007992 */ /* 0x0003ec0000008000 */
[----:B-1----:R-:W1:Y:S01]  /*44f0*/  FENCE.VIEW.ASYNC.S ;  /* 0x00000000000073c6 */ /* 0x002e620000000000 */
[----:B----4-:R-:W-:Y:S11]  /*4500*/  LOP3.LUT P0, RZ, R10, 0x1, RZ, 0xc0, !PT ;  /* 0x000000010aff7812 */ /* 0x010ff6000780c0ff */
[----:B------:R-:W-:Y:S02]  /*4510*/  @!UPT UIADD3 URZ, UPT, UPT, URZ, URZ, URZ ;  /* 0x000000fffffff290 */ /* 0x000fe4000fffe0ff */
[----:B-1----:R-:W-:Y:S01]  /*4520*/  VOTEU.ANY UP1, P0 ;  /* 0x0000000000ff7886 */ /* 0x002fe20000020100 */
[----:B------:R-:W-:Y:S11]  /*4530*/  PLOP3.LUT P0, PT, PT, PT, UP1, 0x80, 0x8 ;  /* 0x000000000008781c */ /* 0x000ff60003f0f018 */
[----:B------:R-:W-:Y:S02]  /*4540*/  @!UPT UIADD3 URZ, UPT, UPT, URZ, URZ, URZ ;  /* 0x000000fffffff290 */ /* 0x000fe4000fffe0ff */
[----:B---3--:R-:W-:Y:S02]  /*4550*/  @P0 SHF.R.U32.HI R0, RZ, 0x10, R9 ;  /* 0x00000010ff000819 */ /* 0x008fe40000011609 */
[----:B------:R-:W-:Y:S02]  /*4560*/  @P0 MOV R6, R8 ;  /* 0x0000000800060202 */ /* 0x000fe40000000f00 */
[----:B------:R-:W-:Y:S01]  /*4570*/  @P0 R2UR UR4, R0 ;  /* 0x00000000000402ca */ /* 0x000fe200000e0000 */
[----:B------:R-:W-:Y:S01]  /*4580*/  VIADD R0, R12, 0xc0 ;  /* 0x000000c00c007836 */ /* 0x000fe20000000000 */
[----:B------:R-:W-:Y:S02]  /*4590*/  @P0 LOP3.LUT R8, R9, 0xffff, RZ, 0xc0, !PT ;  /* 0x0000ffff09080812 */ /* 0x000fe400078ec0ff */
[----:B------:R-:W-:Y:S02]  /*45a0*/  @P0 R2UR UR6, R6 ;  /* 0x00000000060602ca */ /* 0x000fe400000e0000 */
[----:B------:R-:W-:Y:S02]  /*45b0*/  PRMT R0, RZ, 0x654, R0 ;  /* 0x00000654ff007816 */ /* 0x000fe40000000000 */
[----:B------:R-:W-:Y:S02]  /*45c0*/  @P0 R2UR UR5, R8 ;  /* 0x00000000080502ca */ /* 0x000fe400000e0000 */
[----:B------:R1:W-:Y:S03]  /*45d0*/  SYNCS.ARRIVE.TRANS64.RED.A1T0 RZ, [R0+URZ], RZ ;  /* 0x000000ff00ff79a7 */ /* 0x0003e600081004ff */
[----:B------:R-:W-:Y:S04]  /*45e0*/  @UP1 UMOV UR26, UR4 ;  /* 0x00000004001a1c82 */ /* 0x000fe80008000000 */
[----:B------:R-:W-:Y:S04]  /*45f0*/  @UP1 UMOV UR14, UR6 ;  /* 0x00000006000e1c82 */ /* 0x000fe80008000000 */
[----:B------:R-:W-:Y:S01]  /*4600*/  @UP1 UMOV UR13, UR5 ;  /* 0x00000005000d1c82 */ /* 0x000fe20008000000 */
[----:B------:R-:W-:Y:S05]  /*4610*/  BRA.U !UP0, `(.L_x_81) ;  /* 0x0000000108a47547 */ /* 0x000fea000b800000 */
[----:B------:R-:W-:Y:S02]  /*4620*/  UIMAD.WIDE.U32 UR8, UR13, UR31, URZ ;  /* 0x0000001f0d0872a5 */ /* 0x000fe4000f8e00ff */
[----:B------:R-:W-:Y:S02]  /*4630*/  UIMAD.WIDE.U32 UR10, UR14, UR28, URZ ;  /* 0x0000001c0e0a72a5 */ /* 0x000fe4000f8e00ff */
[----:B------:R-:W-:Y:S02]  /*4640*/  USEL UR4, UR27, UR34, !UP5 ;  /* 0x000000221b047287 */ /* 0x000fe4000e800000 */
[----:B------:R-:W-:Y:S02]  /*4650*/  USEL UR7, UR32, UR35, !UP6 ;  /* 0x0000002320077287 */ /* 0x000fe4000f000000 */
[----:B--2---:R-:W-:Y:S02]  /*4660*/  UIMAD.WIDE.U32 UR18, UR4, UR22, URZ ;  /* 0x00000016041272a5 */ /* 0x004fe4000f8e00ff */
[----:B------:R-:W-:Y:S01]  /*4670*/  UIMAD.WIDE.U32 UR24, UR7, UR22, URZ ;  /* 0x00000016071872a5 */ /* 0x000fe2000f8e00ff */
[----:B------:R-:W-:Y:S02]  /*4680*/  UMOV UR5, UR9 ;  /* 0x0000000900057c82 */ /* 0x000fe40008000000 */
[----:B------:R-:W-:Y:S03]  /*4690*/  USHF.R.U32.HI UR6, URZ, UR38, UR5 ;  /* 0x00000026ff067299 */ /* 0x000fe60008011605 */
[----:B------:R-:W-:Y:S01]  /*46a0*/  UMOV UR5, UR11 ;  /* 0x0000000b00057c82 */ /* 0x000fe20008000000 */
[----:B------:R-:W-:Y:S02]  /*46b0*/  USEL UR6, UR13, UR6, !UP5 ;  /* 0x000000060d067287 */ /* 0x000fe4000e800000 */
[----:B------:R-:W-:Y:S02]  /*46c0*/  USHF.R.U32.HI UR8, URZ, UR29, UR5 ;  /* 0x0000001dff087299 */ /* 0x000fe40008011605 */
[----:B------:R-:W-:Y:S01]  /*46d0*/  UIMAD.WIDE.U32 UR10, UR6, UR22, URZ ;  /* 0x00000016060a72a5 */ /* 0x000fe2000f8e00ff */
[----:B------:R-:W-:Y:S02]  /*46e0*/  UMOV UR5, UR19 ;  /* 0x0000001300057c82 */ /* 0x000fe40008000000 */
[----:B------:R-:W-:Y:S03]  /*46f0*/  @UP4 USHF.R.U32.HI UR4, URZ, UR23, UR5 ;  /* 0x00000017ff044299 */ /* 0x000fe60008011605 */
[----:B------:R-:W-:Y:S01]  /*4700*/  UMOV UR5, UR25 ;  /* 0x0000001900057c82 */ /* 0x000fe20008000000 */
[----:B------:R-:W-:Y:S02]  /*4710*/  UIMAD UR4, UR42, UR4, URZ ;  /* 0x000000042a0472a4 */ /* 0x000fe4000f8e02ff */
[----:B------:R-:W-:Y:S02]  /*4720*/  @UP4 USHF.R.U32.HI UR7, URZ, UR23, UR5 ;  /* 0x00000017ff074299 */ /* 0x000fe40008011605 */
[----:B------:R-:W-:Y:S02]  /*4730*/  USEL UR5, UR14, UR8, !UP6 ;  /* 0x000000080e057287 */ /* 0x000fe4000f000000 */
[----:B------:R-:W-:Y:S02]  /*4740*/  UIMAD UR8, UR42, UR7, URZ ;  /* 0x000000072a0872a4 */ /* 0x000fe4000f8e02ff */
[----:B------:R-:W-:Y:S03]  /*4750*/  UISETP.GE.AND UP0, UPT, UR6, UR4, UPT ;  /* 0x000000040600728c */ /* 0x000fe6000bf06270 */
[----:B------:R-:W-:Y:S01]  /*4760*/  UMOV UR4, UR11 ;  /* 0x0000000b00047c82 */ /* 0x000fe20008000000 */
[----:B------:R-:W-:Y:S02]  /*4770*/  UISETP.GE.OR UP0, UPT, UR5, UR8, UP0 ;  /* 0x000000080500728c */ /* 0x000fe40008706670 */
[----:B------:R-:W-:Y:S02]  /*4780*/  USHF.R.U32.HI UR4, URZ, UR23, UR4 ;  /* 0x00000017ff047299 */ /* 0x000fe40008011604 */
[----:B------:R-:W-:Y:S02]  /*4790*/  UIMAD.WIDE.U32 UR8, UR5, UR22, URZ ;  /* 0x00000016050872a5 */ /* 0x000fe4000f8e00ff */
[----:B------:R-:W-:Y:S04]  /*47a0*/  USEL UR10, UR6, UR4, !UP4 ;  /* 0x00000004060a7287 */ /* 0x000fe8000e000000 */
[----:B------:R-:W-:Y:S01]  /*47b0*/  UIADD3 UR11, UPT, UPT, -UR10, URZ, URZ ;  /* 0x000000ff0a0b7290 */ /* 0x000fe2000fffe1ff */
[----:B------:R-:W-:Y:S02]  /*47c0*/  @!UP0 UMOV UR4, UR9 ;  /* 0x0000000900048c82 */ /* 0x000fe40008000000 */
[----:B------:R-:W-:Y:S02]  /*47d0*/  @!UP0 USHF.R.U32.HI UR4, URZ, UR23, UR4 ;  /* 0x00000017ff048299 */ /* 0x000fe40008011604 */
[----:B------:R-:W-:Y:S02]  /*47e0*/  UIMAD UR8, UR42, UR11, UR6 ;  /* 0x0000000b2a0872a4 */ /* 0x000fe4000f8e0206 */
[----:B------:R-:W-:Y:S04]  /*47f0*/  @!UP0 USEL UR4, UR5, UR4, !UP4 ;  /* 0x0000000405048287 */ /* 0x000fe8000e000000 */
[----:B------:R-:W-:Y:S02]  /*4800*/  @!UP0 UIMAD UR8, UR7, UR8, UR4 ;  /* 0x00000008070882a4 */ /* 0x000fe4000f8e0204 */
[----:B------:R-:W-:Y:S02]  /*4810*/  @!UP0 UIADD3 UR9, UPT, UPT, UR10, -UR4, URZ ;  /* 0x800000040a098290 */ /* 0x000fe4000fffe0ff */
[----:B------:R-:W-:Y:S02]  /*4820*/  UIADD3 UR4, UPT, UPT, -UR5, URZ, URZ ;  /* 0x000000ff05047290 */ /* 0x000fe4000fffe1ff */
[----:B------:R-:W-:Y:S02]  /*4830*/  UIADD3 UR7, UPT, UPT, -UR6, URZ, URZ ;  /* 0x000000ff06077290 */ /* 0x000fe4000fffe1ff */
[----:B------:R-:W-:Y:S02]  /*4840*/  @!UP0 UIMAD UR6, UR9, UR42, UR5 ;  /* 0x0000002a090682a4 */ /* 0x000fe4000f8e0205 */
[----:B------:R-:W-:Y:S02]  /*4850*/  UIMAD UR14, UR15, UR4, UR14 ;  /* 0x000000040f0e72a4 */ /* 0x000fe4000f8e020e */
[----:B------:R-:W-:Y:S01]  /*4860*/  UIMAD UR13, UR30, UR7, UR13 ;  /* 0x000000071e0d72a4 */ /* 0x000fe2000f8e020d */
[----:B------:R-:W-:Y:S02]  /*4870*/  @!UP0 UMOV UR5, UR8 ;  /* 0x0000000800058c82 */ /* 0x000fe40008000000 */
[----:B------:R-:W-:Y:S02]  /*4880*/  UIMAD UR14, UR5, UR15, UR14 ;  /* 0x0000000f050e72a4 */ /* 0x000fe4000f8e020e */
[----:B------:R-:W-:Y:S11]  /*4890*/  UIMAD UR13, UR6, UR30, UR13 ;  /* 0x0000001e060d72a4 */ /* 0x000ff6000f8e020d */
[----:B------:R-:W-:Y:S01]  /*48a0*/  @!UPT UIADD3 URZ, UPT, UPT, URZ, URZ, URZ ;  /* 0x000000fffffff290 */ /* 0x000fe2000fffe0ff */
.L_x_81:
[----:B------:R-:W3:Y:S01]  /*48b0*/  @!UP2 LDCU.128 UR8, c[0x0][0xb10] ;  /* 0x00016200ff08a7ac */ /* 0x000ee20008000c00 */
[C---:B------:R-:W-:Y:S02]  /*48c0*/  ISETP.NE.U32.AND P1, PT, R4.reuse, RZ, PT ;  /* 0x000000ff0400720c */ /* 0x040fe40003f25070 */
[----:B------:R-:W-:Y:S02]  /*48d0*/  ISETP.NE.U32.AND P0, PT, R4, RZ, PT ;  /* 0x000000ff0400720c */ /* 0x000fe40003f05070 */
[C---:B------:R-:W-:Y:S02]  /*48e0*/  ISETP.NE.AND.EX P1, PT, R5.reuse, RZ, PT, P1 ;  /* 0x000000ff0500720c */ /* 0x040fe40003f25310 */
[----:B------:R-:W-:Y:S01]  /*48f0*/  ISETP.NE.AND.EX P0, PT, R5, RZ, PT, P0 ;  /* 0x000000ff0500720c */ /* 0x000fe20003f05300 */
[----:B------:R-:W4:Y:S01]  /*4900*/  @!UP2 LDCU UR5, c[0x0][0xb0c] ;  /* 0x00016180ff05a7ac */ /* 0x000f220008000800 */
[----:B------:R-:W-:Y:S01]  /*4910*/  SHF.L.U32 R9, R15, 0x1f, RZ ;  /* 0x0000001f0f097819 */ /* 0x000fe200000006ff */
[----:B------:R-:W-:Y:S02]  /*4920*/  USHF.L.U32 UR19, UR16, 0x6, URZ ;  /* 0x0000000610137899 */ /* 0x000fe400080006ff */
[----:B------:R-:W-:Y:S02]  /*4930*/  USHF.L.U32 UR18, UR20, 0x7, URZ ;  /* 0x0000000714127899 */ /* 0x000fe400080006ff */
[----:B---3--:R-:W-:Y:S07]  /*4940*/  UIMAD.WIDE.U32 UR6, UR14, UR8, URZ ;  /* 0x000000080e0672a5 */ /* 0x008fee000f8e00ff */
[----:B------:R-:W-:Y:S01]  /*4950*/  @!UP2 UMOV UR4, UR7 ;  /* 0x000000070004ac82 */ /* 0x000fe20008000000 */
[----:B----4-:R-:W-:Y:S02]  /*4960*/  @!UP2 UISETP.NE.AND UP0, UPT, UR5, 0x1, UPT ;  /* 0x000000010500a88c */ /* 0x010fe4000bf05270 */
[----:B------:R-:W-:Y:S02]  /*4970*/  @!UP2 USHF.R.U32.HI UR4, URZ, UR9, UR4 ;  /* 0x00000009ff04a299 */ /* 0x000fe40008011604 */
[----:B------:R-:W-:Y:S02]  /*4980*/  UIMAD.WIDE.U32 UR6, UR13, UR11, URZ ;  /* 0x0000000b0d0672a5 */ /* 0x000fe4000f8e00ff */
[----:B------:R-:W-:Y:S02]  /*4990*/  @!UP2 USEL UR8, UR14, UR4, !UP0 ;  /* 0x000000040e08a287 */ /* 0x000fe4000c000000 */
[----:B------:R-:W-:Y:S03]  /*49a0*/  @!UP2 UISETP.NE.AND UP0, UPT, UR10, 0x1, UPT ;  /* 0x000000010a00a88c */ /* 0x000fe6000bf05270 */
[----:B------:R-:W-:Y:S02]  /*49b0*/  @!UP2 UMOV UR6, UR7 ;  /* 0x000000070006ac82 */ /* 0x000fe40008000000 */
[----:B------:R-:W3:Y:S02]  /*49c0*/  @!UP2 LDCU UR4, c[0x0][0xb20] ;  /* 0x00016400ff04a7ac */ /* 0x000ee40008000800 */
[----:B---3--:R-:W-:Y:S04]  /*49d0*/  @!UP2 USHF.R.U32.HI UR6, URZ, UR4, UR6 ;  /* 0x00000004ff06a299 */ /* 0x008fe80008011606 */
[----:B------:R-:W-:Y:S04]  /*49e0*/  @!UP2 USEL UR6, UR13, UR6, !UP0 ;  /* 0x000000060d06a287 */ /* 0x000fe8000c000000 */
[----:B------:R-:W-:Y:S02]  /*49f0*/  @!UP2 UIADD3 UR4, UPT, UPT, -UR8, UR6, URZ ;  /* 0x000000060804a290 */ /* 0x000fe4000fffe1ff */
[----:B------:R-:W-:Y:S02]  /*4a00*/  @!UP2 UIADD3 UR6, UPT, UPT, UR8, -UR6, URZ ;  /* 0x800000060806a290 */ /* 0x000fe4000fffe0ff */
[----:B------:R-:W-:Y:S02]  /*4a10*/  @!UP2 UIMAD UR14, UR4, UR5, UR14 ;  /* 0x00000005040ea2a4 */ /* 0x000fe4000f8e020e */
[----:B------:R-:W-:Y:S01]  /*4a20*/  @!UP2 UIMAD UR13, UR6, UR10, UR13 ;  /* 0x0000000a060da2a4 */ /* 0x000fe2000f8e020d */
[----:B------:R-:W-:Y:S11]  /*4a30*/  BRA.U UP3, `(.L_x_82) ;  /* 0x0000000103107547 */ /* 0x000ff6000b800000 */
[----:B------:R-:W-:Y:S04]  /*4a40*/  MOV R6, UR37 ;  /* 0x0000002500067c02 */ /* 0x000fe80008000f00 */
[----:B------:R-:W-:Y:S04]  /*4a50*/  SHF.L.U32 R6, R6, 0x1f, RZ ;  /* 0x0000001f06067819 */ /* 0x000fe800000006ff */
[----:B------:R-:W3:Y:S02]  /*4a60*/  SYNCS.PHASECHK.TRANS64.TRYWAIT P2, [UR21+0xa8], R6 ;  /* 0x0000a806ff0075a7 */ /* 0x000ee40008041115 */
[----:B---3--:R-:W-:Y:S05]  /*4a70*/  @!P2 BRA `(.L_x_83) ;  /* 0x0000003800b0a947 */ /* 0x008fea0003800000 */
.L_x_82:
[----:B------:R-:W-:Y:S05]  /*4a80*/  @!P1 BRA `(.L_x_84) ;  /* 0x0000000000309947 */ /* 0x000fea0003800000 */
[----:B------:R-:W-:Y:S01]  /*4a90*/  ISETP.NE.U32.AND P1, PT, R2, RZ, PT ;  /* 0x000000ff0200720c */ /* 0x000fe20003f25070 */
[----:B------:R-:W3:Y:S01]  /*4aa0*/  LDCU.64 UR4, c[0x0][0x358] ;  /* 0x00006b00ff0477ac */ /* 0x000ee20008000a00 */
[----:B------:R-:W-:Y:S02]  /*4ab0*/  IMAD.MOV.U32 R74, RZ, RZ, 0x1 ;  /* 0x00000001ff4a7424 */ /* 0x000fe400078e00ff */
[----:B------:R-:W-:Y:S11]  /*4ac0*/  ISETP.NE.AND.EX P1, PT, R3, RZ, PT, P1 ;  /* 0x000000ff0300720c */ /* 0x000ff60003f25310 */
[----:B------:R-:W-:Y:S02]  /*4ad0*/  @!UPT UIADD3 URZ, UPT, UPT, URZ, URZ, URZ ;  /* 0x000000fffffff290 */ /* 0x000fe4000fffe0ff */
[----:B------:R-:W4:Y:S01]  /*4ae0*/  @P1 LDC.64 R10, c[0x0][0x888] ;  /* 0x00022200ff0a1b82 */ /* 0x000f220000000a00 */
[----:B-1----:R-:W-:Y:S04]  /*4af0*/  @P1 IMAD R0, R4, UR36, RZ ;  /* 0x0000002404001c24 */ /* 0x002fe8000f8e02ff */
[----:B----4-:R-:W-:Y:S04]  /*4b00*/  @P1 IMAD.WIDE R10, R0, 0x4, R10 ;  /* 0x00000004000a1825 */ /* 0x010fe800078e020a */
[----:B------:R-:W-:Y:S01]  /*4b10*/  HFMA2 R0, -RZ, RZ, 0, 5.9604644775390625e-08 ;  /* 0x00000001ff007431 */ /* 0x000fe200000001ff */
[----:B---3-5:R3:W5:Y:S04]  /*4b20*/  @P1 LDG.E R40, desc[UR4][R10.64] ;  /* 0x000000040a281981 */ /* 0x028768000c1e1900 */
[----:B------:R-:W-:Y:S01]  /*4b30*/  @!P1 PRMT R74, R0, 0x7610, R74 ;  /* 0x00007610004a9816 */ /* 0x000fe2000000004a */
[----:B---3--:R-:W4:Y:S06]  /*4b40*/  @!P1 LDC R40, c[0x0][0x880] ;  /* 0x00022000ff289b82 */ /* 0x008f2c0000000800 */
.L_x_84:
[----:B----45:R-:W-:Y:S01]  /*4b50*/  @!P0 ISETP.EQ.AND P1, PT, R40, RZ, PT ;  /* 0x000000ff2800820c */ /* 0x030fe20003f22270 */
[----:B------:R-:W-:Y:S01]  /*4b60*/  @!UPT UIADD3 URZ, UPT, UPT, URZ, URZ, URZ ;  /* 0x000000fffffff290 */ /* 0x000fe2000fffe0ff */
[----:B------:R-:W-:Y:S11]  /*4b70*/  @!P0 BRA `(.L_x_85) ;  /* 0x0000000000188947 */ /* 0x000ff60003800000 */
[----:B------:R-:W-:Y:S02]  /*4b80*/  LOP3.LUT P0, RZ, R74, 0xff, RZ, 0xc0, !PT ;  /* 0x000000ff4aff7812 */ /* 0x000fe4000780c0ff */
[----:B------:R-:W-:Y:S04]  /*4b90*/  ISETP.NE.U32.AND P1, PT, R2, RZ, PT ;  /* 0x000000ff0200720c */ /* 0x000fe80003f25070 */
[----:B------:R-:W-:Y:S04]  /*4ba0*/  ISETP.NE.AND.EX P1, PT, R3, RZ, PT, P1 ;  /* 0x000000ff0300720c */ /* 0x000fe80003f25310 */
[----:B------:R-:W-:Y:S03]  /*4bb0*/  PLOP3.LUT P1, PT, P1, PT, PT, 0x8, 0x80 ;  /* 0x000000000080781c */ /* 0x000fe60000f2e170 */
[----:B------:R-:W-:Y:S11]  /*4bc0*/  @P0 ISETP.EQ.AND P1, PT, R40, RZ, PT ;  /* 0x000000ff2800020c */ /* 0x000ff60003f22270 */
[----:B------:R-:W-:Y:S02]  /*4bd0*/  @!UPT UIADD3 URZ, UPT, UPT, URZ, URZ, URZ ;  /* 0x000000fffffff290 */ /* 0x000fe4000fffe0ff */
.L_x_85:
[----:B------:R-:W3:Y:S01]  /*4be0*/  SYNCS.PHASECHK.TRANS64.TRYWAIT P2, [UR21+0x90], R9 ;  /* 0x00009009ff0075a7 */ /* 0x000ee20008041115 */
[----:B------:R-:W-:Y:S04]  /*4bf0*/  ELECT P0, URZ, PT ;  /* 0x0000000000ff782f */ /* 0x000fe80003800000 */
[----:B------:R-:W-:Y:S11]  /*4c00*/  PLOP3.LUT P1, PT, P1, P0, PT, 0xf2, 0x2f ;  /* 0x00000000002f781c */ /* 0x000ff60000f21e72 */
[----:B------:R-:W-:Y:S02]  /*4c10*/  @!UPT UIADD3 URZ, UPT, UPT, URZ, URZ, URZ ;  /* 0x000000fffffff290 */ /* 0x000fe4000fffe0ff */
[----:B------:R-:W-:Y:S05]  /*4c20*/  @!P1 IADD3 R8, P0, PT, R16, 0x580, RZ ;  /* 0x0000058010089810 */ /* 0x000fea0007f1e0ff */
[----:B-1----:R-:W-:Y:S01]  /*4c30*/  @!P1 IMAD.X R6, RZ, RZ, R17, P0 ;  /* 0x000000ffff069224 */ /* 0x002fe200000e0611 */
[----:B---3--:R-:W-:Y:S07]  /*4c40*/  @!P2 BRA `(.L_x_86) ;  /* 0x000000380054a947 */ /* 0x008fee0003800000 */
.L_x_155:
[----:B------:R-:W-:Y:S01]  /*4c50*/  @!P1 R2UR UR5, R8 ;  /* 0x00000000080592ca */ /* 0x000fe200000e0000 */
[----:B------:R-:W-:Y:S01]  /*4c60*/  VOTEU.ALL UP0, P1 ;  /* 0x0000000000ff7886 */ /* 0x000fe20000800000 */
[----:B------:R-:W-:Y:S01]  /*4c70*/  @!P1 R2UR UR4, R6 ;  /* 0x00000000060492ca */ /* 0x000fe200000e0000 */
[----:B-1----:R-:W-:Y:S01]  /*4c80*/  @!P1 IMAD.MOV.U32 R0, RZ, RZ, 0x1000 ;  /* 0x00001000ff009424 */ /* 0x002fe200078e00ff */
[----:B------:R-:W-:Y:S01]  /*4c90*/  UMOV UR8, 0x0 ;  /* 0x0000000000087882 */ /* 0x000fe20000000000 */
[----:B------:R-:W-:Y:S01]  /*4ca0*/  UMOV UR9, 0x10000000 ;  /* 0x1000000000097882 */ /* 0x000fe20000000000 */
[----:B------:R-:W-:Y:S01]  /*4cb0*/  @!UP0 UIADD3 UR16, UPT, UPT, UR21, 0x200, URZ ;  /* 0x0000020015108890 */ /* 0x000fe2000fffe0ff */
[----:B------:R-:W-:Y:S01]  /*4cc0*/  VIADD R14, R14, 0x1 ;  /* 0x000000010e0e7836 */ /* 0x000fe20000000000 */
[----:B------:R-:W-:Y:S01]  /*4cd0*/  VOTEU.ALL UP0, P1 ;  /* 0x0000000000ff7886 */ /* 0x000fe20000800000 */
[----:B------:R-:W-:Y:S01]  /*4ce0*/  UMOV UR20, UR36 ;  /* 0x0000002400147c82 */ /* 0x000fe20008000000 */
[----:B------:R-:W-:Y:S03]  /*4cf0*/  UPRMT UR6, UR45, 0x654, UR17 ;  /* 0x000006542d067896 */ /* 0x000fe60008000011 */
[----:B------:R-:W-:Y:S02]  /*4d00*/  IMAD.U32 R10, RZ, RZ, UR5 ;  /* 0x00000005ff0a7e24 */ /* 0x000fe4000f8e00ff */
[----:B------:R-:W-:Y:S03]  /*4d10*/  IMAD.U32 R11, RZ, RZ, UR4 ;  /* 0x00000004ff0b7e24 */ /* 0x000fe6000f8e00ff */
[----:B------:R-:W-:Y:S02]  /*4d20*/  @!P1 R2UR UR4, R10 ;  /* 0x000000000a0492ca */ /* 0x000fe400000e0000 */
[----:B------:R-:W-:Y:S11]  /*4d30*/  @!P1 R2UR UR5, R11 ;  /* 0x000000000b0592ca */ /* 0x000ff600000e0000 */
[----:B------:R-:W-:Y:S02]  /*4d40*/  @!UPT UIADD3 URZ, UPT, UPT, URZ, URZ, URZ ;  /* 0x000000fffffff290 */ /* 0x000fe4000fffe0ff */
[----:B------:R1:W-:Y:S01]  /*4d50*/  @!UP0 UTMALDG.3D [UR16], [UR4], desc[UR8] ;  /* 0x00000810040085b4 */ /* 0x0003e20008011000 */
[----:B------:R1:W-:Y:S01]  /*4d60*/  @!P1 SYNCS.ARRIVE.TRANS64.RED.A0TR RZ, [UR21+0x80], R0 ;  /* 0x00008000ffff99a7 */ /* 0x0003e20008300415 */
[----:B------:R-:W-:Y:S01]  /*4d70*/  SYNCS.ARRIVE.TRANS64.RED.A1T0 RZ, [UR6], RZ ;  /* 0x000000ffffff79a7 */ /* 0x000fe20008100406 */
[----:B------:R-:W3:Y:S02]  /*4d80*/  SYNCS.PHASECHK.TRANS64.TRYWAIT P0, [UR21+0x98], R9 ;  /* 0x00009809ff0075a7 */ /* 0x000ee40008001115 */
[----:B-1-3--:R-:W-:Y:S05]  /*4d90*/  @!P0 BRA `(.L_x_87) ;  /* 0x0000003800188947 */ /* 0x00afea0003800000 */
.L_x_157:
[----:B------:R-:W-:Y:S01]  /*4da0*/  @!P1 IADD3 R6, P0, PT, R16, 0x580, RZ ;  /* 0x0000058010069810 */ /* 0x000fe20007f1e0ff */
[----:B------:R-:W-:Y:S01]  /*4db0*/  VOTEU.ALL UP0, P1 ;  /* 0x0000000000ff7886 */ /* 0x000fe20000800000 */
[----:B------:R-:W-:Y:S01]  /*4dc0*/  UMOV UR6, 0x0 ;  /* 0x0000000000067882 */ /* 0x000fe20000000000 */
[----:B------:R-:W-:Y:S01]  /*4dd0*/  UMOV UR7, 0x10000000 ;  /* 0x1000000000077882 */ /* 0x000fe20000000000 */
[----:B------:R-:W-:Y:S01]  /*4de0*/  @!P1 R2UR UR5, R6 ;  /* 0x00000000060592ca */ /* 0x000fe200000e0000 */
[----:B-1----:R-:W-:Y:S01]  /*4df0*/  @!P1 IMAD.X R0, RZ, RZ, R17, P0 ;  /* 0x000000ffff009224 */ /* 0x002fe200000e0611 */
[----:B------:R-:W-:Y:S01]  /*4e00*/  @!UP0 UIADD3 UR10, UPT, UPT, UR18, 0x40, URZ ;  /* 0x00000040120a8890 */ /* 0x000fe2000fffe0ff */
[----:B------:R-:W-:Y:S01]  /*4e10*/  R2UR UR16, R76 ;  /* 0x000000004c1072ca */ /* 0x000fe200000e0000 */
[----:B------:R-:W-:Y:S01]  /*4e20*/  @!UP0 UIADD3 UR8, UPT, UPT, UR21, 0x1200, URZ ;  /* 0x0000120015088890 */ /* 0x000fe2000fffe0ff */
[----:B------:R-:W-:Y:S01]  /*4e30*/  ISETP.NE.AND P0, PT, R14, 0x2, PT ;  /* 0x000000020e00780c */ /* 0x000fe20003f05270 */
[----:B------:R-:W-:Y:S01]  /*4e40*/  @!UP0 UIADD3 UR9, UPT, UPT, UR21, 0x88, URZ ;  /* 0x0000008815098890 */ /* 0x000fe2000fffe0ff */
[----:B------:R-:W-:Y:S01]  /*4e50*/  @!P1 R2UR UR4, R0 ;  /* 0x00000000000492ca */ /* 0x000fe200000e0000 */
[----:B------:R-:W-:Y:S01]  /*4e60*/  VOTEU.ALL UP0, P1 ;  /* 0x0000000000ff7886 */ /* 0x000fe20000800000 */
[----:B------:R-:W-:Y:S01]  /*4e70*/  UMOV UR11, UR19 ;  /* 0x00000013000b7c82 */ /* 0x000fe20008000000 */
[----:B------:R-:W-:Y:S01]  /*4e80*/  UMOV UR12, UR36 ;  /* 0x00000024000c7c82 */ /* 0x000fe20008000000 */
[----:B------:R-:W-:Y:S01]  /*4e90*/  SEL R0, RZ, 0x1, P0 ;  /* 0x00000001ff007807 */ /* 0x000fe20000000000 */
[----:B------:R-:W-:Y:S01]  /*4ea0*/  UPLOP3.LUT UP3, UPT, UPT, UPT, UPT, 0x80, 0x8 ;  /* 0x000000000008789c */ /* 0x000fe20003f6f070 */
[----:B------:R-:W-:Y:S01]  /*4eb0*/  IMAD.U32 R8, RZ, RZ, UR5 ;  /* 0x00000005ff087e24 */ /* 0x000fe2000f8e00ff */
[----:B------:R-:W-:Y:S01]  /*4ec0*/  LOP3.LUT R15, R15, 0x1, RZ, 0x3c, !PT ;  /* 0x000000010f0f7812 */ /* 0x000fe200078e3cff */
[----:B------:R-:W-:Y:S01]  /*4ed0*/  UMOV UR36, UR26 ;  /* 0x0000001a00247c82 */ /* 0x000fe20008000000 */
[----:B------:R-:W-:Y:S01]  /*4ee0*/  LOP3.LUT R13, R13, R0, RZ, 0x3c, !PT ;  /* 0x000000000d0d7212 */ /* 0x000fe200078e3cff */
[----:B------:R-:W-:Y:S01]  /*4ef0*/  UIADD3 UR20, UPT, UPT, UR13, UR16, URZ ;  /* 0x000000100d147290 */ /* 0x000fe2000fffe0ff */
[----:B------:R-:W-:Y:S01]  /*4f00*/  SEL R14, R14, RZ, P0 ;  /* 0x000000ff0e0e7207 */ /* 0x000fe20000000000 */
[----:B------:R-:W-:Y:S01]  /*4f10*/  UIADD3 UR16, UPT, UPT, UR14, UR63, URZ ;  /* 0x0000003f0e107290 */ /* 0x000fe2000fffe0ff */
[----:B------:R-:W-:Y:S01]  /*4f20*/  IMAD.U32 R9, RZ, RZ, UR4 ;  /* 0x00000004ff097e24 */ /* 0x000fe2000f8e00ff */
[----:B------:R-:W-:Y:S04]  /*4f30*/  @!P1 R2UR UR4, R8 ;  /* 0x00000000080492ca */ /* 0x000fe800000e0000 */
[----:B------:R-:W-:Y:S11]  /*4f40*/  @!P1 R2UR UR5, R9 ;  /* 0x00000000090592ca */ /* 0x000ff600000e0000 */
[----:B------:R-:W-:Y:S02]  /*4f50*/  @!UPT UIADD3 URZ, UPT, UPT, URZ, URZ, URZ ;  /* 0x000000fffffff290 */ /* 0x000fe4000fffe0ff */
[----:B------:R3:W-:Y:S01]  /*4f60*/  @!UP0 UTMALDG.3D [UR8], [UR4], desc[UR6] ;  /* 0x00000608040085b4 */ /* 0x0007e20008011000 */
[----:B------:R3:W-:Y:S01]  /*4f70*/  @!P1 SYNCS.ARRIVE.TRANS64.RED.A0TR RZ, [UR21+0x88], R7 ;  /* 0x00008807ffff99a7 */ /* 0x0007e20008300415 */
[----:B------:R-:W-:Y:S01]  /*4f80*/  SYNCS.ARRIVE.TRANS64.RED.A1T0 RZ, [UR33], RZ ;  /* 0x000000ffffff79a7 */ /* 0x000fe20008100421 */
[----:B------:R-:W-:Y:S05]  /*4f90*/  BRA.U UP1, `(.L_x_88) ;  /* 0xfffffff501247547 */ /* 0x000fea000b83ffff */
[----:B------:R-:W-:-:S04]  /*4fa0*/  SHF.L.U32 R2, R15, 0x1f, RZ ;  /* 0x0000001f0f027819 */ /* 0x000fc800000006ff */
[----:B------:R-:W1:Y:S02]  /*4fb0*/  SYNCS.PHASECHK.TRANS64.TRYWAIT P0, [UR21+0x90], R2 ;  /* 0x00009002ff0075a7 */ /* 0x000e640008001115 */
[----:B-1----:R-:W-:Y:S05]  /*4fc0*/  @!P0 BRA `(.L_x_89) ;  /* 0x0000003400a48947 */ /* 0x002fea0003800000 */
.L_x_159:
[----:B-1----:R-:W-:-:S07]  /*4fd0*/  MOV R0, UR21 ;  /* 0x0000001500007c02 */ /* 0x002fce0008000f00 */
.L_x_90:
[----:B-1----:R-:W-:-:S04]  /*4fe0*/  SHF.L.U32 R2, R15, 0x1f, RZ ;  /* 0x0000001f0f027819 */ /* 0x002fc800000006ff */
[----:B------:R1:W4:Y:S03]  /*4ff0*/  SYNCS.PHASECHK.TRANS64.TRYWAIT P0, [R0+URZ+0x98], R2 ;  /* 0x00009802000075a7 */ /* 0x00032600080011ff */
[----:B----4-:R-:W-:Y:S05]  /*5000*/  @!P0 NANOSLEEP.SYNCS 0x989680 ;  /* 0x009896800000895d */ /* 0x010fea0003900000 */
[----:B------:R-:W4:Y:S02]  /*5010*/  @!P0 SYNCS.PHASECHK.TRANS64 P0, [R0+URZ+0x98], R2 ;  /* 0x00009802000085a7 */ /* 0x000f2400080010ff */
[----:B--234-:R-:W-:Y:S05]  /*5020*/  @P0 EXIT ;  /* 0x000000000000094d */ /* 0x01cfea0003800000 */
[----:B------:R-:W-:Y:S05]  /*5030*/  BRA `(.L_x_90) ;  /* 0xfffffffc00e87947 */ /* 0x000fea000383ffff */
.L_x_79:
[----:B------:R-:W-:-:S06]  /*5040*/  UISETP.GE.AND UP0, UPT, UR17, 0x4, UPT ;  /* 0x000000041100788c */ /* 0x000fcc000bf06270 */
[----:B------:R-:W-:-:S13]  /*5050*/  PLOP3.LUT P0, PT, PT, PT, UP0, 0x80, 0x8 ;  /* 0x000000000008781c */ /* 0x000fda0003f0f008 */
[----:B-1----:R-:W-:Y:S05]  /*5060*/  @!P0 EXIT ;  /* 0x000000000000894d */ /* 0x002fea0003800000 */
[----:B------:R-:W-:Y:S01]  /*5070*/  BAR.SYNC.DEFER_BLOCKING 0x6, 0xa0 ;  /* 0x0182800000007b1d */ /* 0x000fe20000010000 */
[C---:B------:R-:W-:Y:S01]  /*5080*/  IMAD.SHL.U32 R7, R84.reuse, 0x40, RZ ;  /* 0x0000004054077824 */ /* 0x040fe200078e00ff */
[C---:B------:R-:W-:Y:S01]  /*5090*/  LOP3.LUT R86, R84.reuse, 0x60, RZ, 0xc0, !PT ;  /* 0x0000006054567812 */ /* 0x040fe200078ec0ff */
[C---:B------:R-:W-:Y:S01]  /*50a0*/  IMAD.SHL.U32 R4, R84.reuse, 0x20, RZ ;  /* 0x0000002054047824 */ /* 0x040fe200078e00ff */
[----:B------:R-:W-:Y:S01]  /*50b0*/  CS2R R82, SRZ ;  /* 0x0000000000527805 */ /* 0x000fe2000001ff00 */
[C---:B------:R-:W-:Y:S01]  /*50c0*/  IMAD.SHL.U32 R5, R84.reuse, 0x8, RZ ;  /* 0x0000000854057824 */ /* 0x040fe200078e00ff */
[----:B------:R-:W-:Y:S02]  /*50d0*/  UMOV UR44, 0x400 ;  /* 0x00000400002c7882 */ /* 0x000fe40000000000 */
[----:B------:R-:W1:Y:S01]  /*50e0*/  LDC.64 R72, c[0x0][0x8b0] ;  /* 0x00022c00ff487b82 */ /* 0x000e620000000a00 */
[----:B------:R-:W-:Y:S01]  /*50f0*/  ULEA UR44, UR45, UR44, 0x18 ;  /* 0x0000002c2d2c7291 */ /* 0x000fe2000f8ec0ff */
[----:B------:R-:W-:Y:S01]  /*5100*/  LOP3.LUT R6, R7, 0x180, RZ, 0xc0, !PT ;  /* 0x0000018007067812 */ /* 0x000fe200078ec0ff */
[----:B------:R-:W-:Y:S01]  /*5110*/  IMAD.U32 R37, R84, 0x10000, RZ ;  /* 0x0001000054257824 */ /* 0x000fe200078e00ff */
[----:B------:R-:W-:Y:S01]  /*5120*/  LOP3.LUT R4, R4, 0xc00, RZ, 0xc0, !PT ;  /* 0x00000c0004047812 */ /* 0x000fe200078ec0ff */
[----:B------:R-:W-:Y:S01]  /*5130*/  UIADD3 UR4, UPT, UPT, UR44, 0x2200, URZ ;  /* 0x000022002c047890 */ /* 0x000fe2000fffe0ff */
[----:B------:R-:W-:Y:S01]  /*5140*/  LOP3.LUT R5, R6, 0x30, R5, 0xf8, !PT ;  /* 0x0000003006057812 */ /* 0x000fe200078ef805 */
[----:B------:R-:W-:Y:S01]  /*5150*/  IMAD.SHL.U32 R6, R84, 0x2, RZ ;  /* 0x0000000254067824 */ /* 0x000fe200078e00ff */
[----:B------:R-:W2:Y:S01]  /*5160*/  LDC.64 R70, c[0x0][0x8a8] ;  /* 0x00022a00ff467b82 */ /* 0x000ea20000000a00 */
[----:B------:R-:W-:Y:S01]  /*5170*/  LOP3.LUT R4, R4, 0x40, R7, 0xf8, !PT ;  /* 0x0000004004047812 */ /* 0x000fe200078ef807 */
[----:B------:R-:W-:Y:S01]  /*5180*/  IMAD.MOV.U32 R36, RZ, RZ, RZ ;  /* 0x000000ffff247224 */ /* 0x000fe200078e00ff */
[----:B------:R-:W-:Y:S01]  /*5190*/  LOP3.LUT R37, R37, 0x600000, RZ, 0xc0, !PT ;  /* 0x0060000025257812 */ /* 0x000fe200078ec0ff */
[----:B------:R-:W-:Y:S01]  /*51a0*/  IMAD.MOV.U32 R78, RZ, RZ, RZ ;  /* 0x000000ffff4e7224 */ /* 0x000fe200078e00ff */
[----:B------:R-:W-:-:S02]  /*51b0*/  LOP3.LUT R84, R84, 0x2, RZ, 0xc0, !PT ;  /* 0x0000000254547812 */ /* 0x000fc400078ec0ff */
[----:B------:R-:W-:Y:S02]  /*51c0*/  CS2R R80, SRZ ;  /* 0x0000000000507805 */ /* 0x000fe4000001ff00 */
[----:B------:R-:W-:Y:S01]  /*51d0*/  LOP3.LUT R5, R5, 0x20, R6, 0x78, !PT ;  /* 0x0000002005057812 */ /* 0x000fe200078e7806 */
[----:B------:R-:W-:Y:S01]  /*51e0*/  IMAD.U32 R85, RZ, RZ, UR4 ;  /* 0x00000004ff557e24 */ /* 0x000fe2000f8e00ff */
[----:B------:R-:W3:Y:S01]  /*51f0*/  LDS R0, [UR44+0x160] ;  /* 0x0001602cff007984 */ /* 0x000ee20008000800 */
[----:B------:R-:W-:Y:S01]  /*5200*/  LOP3.LUT R4, R4, 0x200, R7, 0xf8, !PT ;  /* 0x0000020004047812 */ /* 0x000fe200078ef807 */
[----:B------:R-:W-:Y:S01]  /*5210*/  IMAD.MOV R79, RZ, RZ, -R84 ;  /* 0x000000ffff4f7224 */ /* 0x000fe200078e0a54 */
[----:B------:R-:W4:Y:S02]  /*5220*/  LDCU UR58, c[0x0][0x370] ;  /* 0x00006e00ff3a77ac */ /* 0x000f240008000800 */
[----:B------:R-:W-:Y:S01]  /*5230*/  LOP3.LUT R69, R4, R5, RZ, 0xfc, !PT ;  /* 0x0000000504457212 */ /* 0x000fe200078efcff */
[----:B------:R-:W1:Y:S01]  /*5240*/  LDCU UR43, c[0x0][0xb0c] ;  /* 0x00016180ff2b77ac */ /* 0x000e620008000800 */
[----:B------:R-:W1:Y:S01]  /*5250*/  LDCU UR39, c[0x0][0xb30] ;  /* 0x00016600ff2777ac */ /* 0x000e620008000800 */
[----:B------:R-:W1:Y:S01]  /*5260*/  LDCU.64 UR56, c[0x0][0x888] ;  /* 0x00011100ff3877ac */ /* 0x000e620008000a00 */
[----:B------:R-:W1:Y:S01]  /*5270*/  LDCU.64 UR40, c[0x0][0xb28] ;  /* 0x00016500ff2877ac */ /* 0x000e620008000a00 */
[----:B------:R-:W1:Y:S01]  /*5280*/  LDCU.64 UR60, c[0x0][0x890] ;  /* 0x00011200ff3c77ac */ /* 0x000e620008000a00 */
[----:B------:R-:W1:Y:S01]  /*5290*/  LDCU.128 UR52, c[0x0][0xb10] ;  /* 0x00016200ff3477ac */ /* 0x000e620008000c00 */
[----:B------:R-:W1:Y:S01]  /*52a0*/  LDCU UR47, c[0x0][0x374] ;  /* 0x00006e80ff2f77ac */ /* 0x000e620008000800 */
[----:B------:R-:W-:Y:S01]  /*52b0*/  UIADD3 UR62, UPT, UPT, UR44, 0x200, URZ ;  /* 0x000002002c3e7890 */ /* 0x000fe2000fffe0ff */
[----:B-1234-:R-:W-:-:S11]  /*52c0*/  IMAD.IADD R37, R0, 0x1, R37 ;  /* 0x0000000100257824 */ /* 0x01efd600078e0225 */
.L_x_116:
[----:B------:R-:W-:Y:S02]  /*52d0*/  LEA R3, R78, UR44, 0x3 ;  /* 0x0000002c4e037c11 */ /* 0x000fe4000f8e18ff */
[----:B------:R-:W-:Y:S02]  /*52e0*/  SHF.L.U32 R0, R82, 0x1f, RZ ;  /* 0x0000001f52007819 */ /* 0x000fe400000006ff */
[----:B-1----:R-:W-:Y:S02]  /*52f0*/  LEA R4, R78, UR44, 0x4 ;  /* 0x0000002c4e047c11 */ /* 0x002fe4000f8e20ff */
[----:B------:R-:W1:Y:S02]  /*5300*/  SYNCS.PHASECHK.TRANS64.TRYWAIT P0, [R3+URZ+0xb0], R0 ;  /* 0x0000b000030075a7 */ /* 0x000e6400080011ff */
[----:B-1----:R-:W-:Y:S05]  /*5310*/  @!P0 BRA `(.L_x_91) ;  /* 0x0000003000e88947 */ /* 0x002fea0003800000 */
.L_x_160:
        /* <DEDUP_REMOVED lines=8> */
[----:B--2---:R-:W-:Y:S11]  /*53a0*/  LOP3.LUT P0, RZ, R6, 0x1, RZ, 0xc0, !PT ;  /* 0x0000000106ff7812 */ /* 0x004ff6000780c0ff */
[----:B------:R-:W-:Y:S02]  /*53b0*/  @!UPT UIADD3 URZ, UPT, UPT, URZ, URZ, URZ ;  /* 0x000000fffffff290 */ /* 0x000fe4000fffe0ff */
[----:B---3--:R-:W-:Y:S01]  /*53c0*/  VOTEU.ANY UP1, P0 ;  /* 0x0000000000ff7886 */ /* 0x008fe20000020100 */
[----:B------:R-:W-:Y:S01]  /*53d0*/  PLOP3.LUT P0, PT, PT, PT, UP1, 0x80, 0x8 ;  /* 0x000000000008781c */ /* 0x000fe20003f0f018 */
[----:B------:R-:W-:Y:S11]  /*53e0*/  UP2UR UR46, UPR, URZ, 0x2 ;  /* 0x00000002ff2e7883 */ /* 0x000ff60008000000 */
[----:B------:R-:W-:Y:S01]  /*53f0*/  @!UPT UIADD3 URZ, UPT, UPT, URZ, URZ, URZ ;  /* 0x000000fffffff290 */ /* 0x000fe2000fffe0ff */
[----:B-1----:R-:W-:Y:S02]  /*5400*/  @P0 SHF.R.U32.HI R0, RZ, 0x10, R5 ;  /* 0x00000010ff000819 */ /* 0x002fe40000011605 */
        /* <DEDUP_REMOVED lines=12> */
[----:B------:R-:W2:Y:S01]  /*54d0*/  LDCU UR12, c[0x0][0xb20] ;  /* 0x00016400ff0c77ac */ /* 0x000ea20008000800 */
[----:B------:R-:W-:Y:S02]  /*54e0*/  UIMAD.WIDE.U32 UR4, UR47, UR55, URZ ;  /* 0x000000372f0472a5 */ /* 0x000fe4000f8e00ff */
[----:B------:R-:W-:Y:S02]  /*54f0*/  UIMAD.WIDE.U32 UR6, UR58, UR52, URZ ;  /* 0x000000343a0672a5 */ /* 0x000fe4000f8e00ff */
[----:B------:R-:W-:Y:S02]  /*5500*/  UISETP.NE.AND UP0, UPT, UR54, 0x1, UPT ;  /* 0x000000013600788c */ /* 0x000fe4000bf05270 */
[----:B------:R-:W-:Y:S02]  /*5510*/  UIMAD.WIDE.U32 UR8, UR37, UR55, URZ ;  /* 0x00000037250872a5 */ /* 0x000fe4000f8e00ff */
[----:B------:R-:W-:Y:S02]  /*5520*/  UIMAD.WIDE.U32 UR10, UR38, UR52, URZ ;  /* 0x00000034260a72a5 */ /* 0x000fe4000f8e00ff */
[----:B------:R-:W-:Y:S02]  /*5530*/  UISETP.NE.AND UP1, UPT, UR43, 0x1, UPT ;  /* 0x000000012b00788c */ /* 0x000fe4000bf25270 */
[----:B------:R-:W-:Y:S01]  /*5540*/  UISETP.NE.AND UP2, UPT, UR42, 0x1, UPT ;  /* 0x000000012a00788c */ /* 0x000fe2000bf45270 */
[----:B------:R-:W-:Y:S02]  /*5550*/  UMOV UR4, UR5 ;  /* 0x0000000500047c82 */ /* 0x000fe40008000000 */
[----:B--2---:R-:W-:Y:S03]  /*5560*/  USHF.R.U32.HI UR5, URZ, UR12, UR4 ;  /* 0x0000000cff057299 */ /* 0x004fe60008011604 */
[----:B------:R-:W-:Y:S02]  /*5570*/  UMOV UR4, UR7 ;  /* 0x0000000700047c82 */ /* 0x000fe40008000000 */
[----:B------:R-:W-:Y:S02]  /*5580*/  USHF.R.U32.HI UR7, URZ, UR53, UR4 ;  /* 0x00000035ff077299 */ /* 0x000fe40008011604 */
[----:B------:R-:W-:Y:S02]  /*5590*/  USEL UR4, UR47, UR5, !UP0 ;  /* 0x000000052f047287 */ /* 0x000fe4000c000000 */
[----:B------:R-:W-:Y:S01]  /*55a0*/  USEL UR7, UR58, UR7, !UP1 ;  /* 0x000000073a077287 */ /* 0x000fe2000c800000 */
[----:B------:R-:W-:Y:S01]  /*55b0*/  UMOV UR5, UR9 ;  /* 0x0000000900057c82 */ /* 0x000fe20008000000 */
[----:B------:R-:W-:Y:S02]  /*55c0*/  UIMAD.WIDE.U32 UR8, UR4, UR40, URZ ;  /* 0x00000028040872a5 */ /* 0x000fe4000f8e00ff */
[----:B------:R-:W-:Y:S03]  /*55d0*/  USHF.R.U32.HI UR6, URZ, UR12, UR5 ;  /* 0x0000000cff067299 */ /* 0x000fe60008011605 */
[----:B------:R-:W-:Y:S01]  /*55e0*/  UMOV UR5, UR11 ;  /* 0x0000000b00057c82 */ /* 0x000fe20008000000 */
[----:B------:R-:W-:Y:S02]  /*55f0*/  UIMAD.WIDE.U32 UR10, UR7, UR40, URZ ;  /* 0x00000028070a72a5 */ /* 0x000fe4000f8e00ff */
[----:B------:R-:W-:Y:S02]  /*5600*/  USHF.R.U32.HI UR12, URZ, UR53, UR5 ;  /* 0x00000035ff0c7299 */ /* 0x000fe40008011605 */
[----:B------:R-:W-:Y:S01]  /*5610*/  USEL UR6, UR37, UR6, !UP0 ;  /* 0x0000000625067287 */ /* 0x000fe2000c000000 */
[----:B------:R-:W-:Y:S02]  /*5620*/  UMOV UR5, UR9 ;  /* 0x0000000900057c82 */ /* 0x000fe40008000000 */
[----:B------:R-:W-:Y:S01]  /*5630*/  UMOV UR10, UR11 ;  /* 0x0000000b000a7c82 */ /* 0x000fe20008000000 */
[----:B------:R-:W-:Y:S02]  /*5640*/  @UP2 USHF.R.U32.HI UR4, URZ, UR41, UR5 ;  /* 0x00000029ff042299 */ /* 0x000fe40008011605 */
[----:B------:R-:W-:Y:S02]  /*5650*/  @UP2 USHF.R.U32.HI UR7, URZ, UR41, UR10 ;  /* 0x00000029ff072299 */ /* 0x000fe4000801160a */
[----:B------:R-:W-:Y:S02]  /*5660*/  UIMAD UR4, UR42, UR4, URZ ;  /* 0x000000042a0472a4 */ /* 0x000fe4000f8e02ff */
[----:B------:R-:W-:Y:S02]  /*5670*/  UIMAD.WIDE.U32 UR10, UR6, UR40, URZ ;  /* 0x00000028060a72a5 */ /* 0x000fe4000f8e00ff */
[----:B------:R-:W-:Y:S02]  /*5680*/  USEL UR5, UR38, UR12, !UP1 ;  /* 0x0000000c26057287 */ /* 0x000fe4000c800000 */
[----:B------:R-:W-:Y:S02]  /*5690*/  UIMAD UR8, UR42, UR7, URZ ;  /* 0x000000072a0872a4 */ /* 0x000fe4000f8e02ff */
[----:B------:R-:W-:Y:S03]  /*56a0*/  UISETP.GE.AND UP0, UPT, UR6, UR4, UPT ;  /* 0x000000040600728c */ /* 0x000fe6000bf06270 */
[----:B------:R-:W-:Y:S01]  /*56b0*/  UMOV UR4, UR11 ;  /* 0x0000000b00047c82 */ /* 0x000fe20008000000 */
[----:B------:R-:W-:Y:S02]  /*56c0*/  UISETP.GE.OR UP0, UPT, UR5, UR8, UP0 ;  /* 0x000000080500728c */ /* 0x000fe40008706670 */
[----:B------:R-:W-:Y:S02]  /*56d0*/  USHF.R.U32.HI UR4, URZ, UR41, UR4 ;  /* 0x00000029ff047299 */ /* 0x000fe40008011604 */
[----:B------:R-:W-:Y:S02]  /*56e0*/  UIMAD.WIDE.U32 UR8, UR5, UR40, URZ ;  /* 0x00000028050872a5 */ /* 0x000fe4000f8e00ff */
[----:B------:R-:W-:Y:S02]  /*56f0*/  USEL UR11, UR6, UR4, !UP2 ;  /* 0x00000004060b7287 */ /* 0x000fe4000d000000 */
[----:B------:R-:W-:Y:S02]  /*5700*/  UIADD3 UR8, UPT, UPT, -UR5, URZ, URZ ;  /* 0x000000ff05087290 */ /* 0x000fe4000fffe1ff */
[----:B------:R-:W-:Y:S01]  /*5710*/  UIADD3 UR10, UPT, UPT, -UR11, URZ, URZ ;  /* 0x000000ff0b0a7290 */ /* 0x000fe2000fffe1ff */
[----:B------:R-:W-:Y:S01]  /*5720*/  @!UP0 UMOV UR4, UR9 ;  /* 0x0000000900048c82 */ /* 0x000fe20008000000 */
[----:B------:R-:W-:Y:S02]  /*5730*/  UIADD3 UR9, UPT, UPT, -UR6, URZ, URZ ;  /* 0x000000ff06097290 */ /* 0x000fe4000fffe1ff */
[----:B------:R-:W-:Y:S02]  /*5740*/  @!UP0 USHF.R.U32.HI UR4, URZ, UR41, UR4 ;  /* 0x00000029ff048299 */ /* 0x000fe40008011604 */
[----:B------:R-:W-:Y:S02]  /*5750*/  UIMAD UR10, UR42, UR10, UR6 ;  /* 0x0000000a2a0a72a4 */ /* 0x000fe4000f8e0206 */
[----:B------:R-:W-:Y:S04]  /*5760*/  @!UP0 USEL UR4, UR5, UR4, !UP2 ;  /* 0x0000000405048287 */ /* 0x000fe8000d000000 */
[----:B------:R-:W-:Y:S02]  /*5770*/  @!UP0 UIMAD UR10, UR7, UR10, UR4 ;  /* 0x0000000a070a82a4 */ /* 0x000fe4000f8e0204 */
[----:B------:R-:W-:Y:S02]  /*5780*/  @!UP0 UIADD3 UR11, UPT, UPT, UR11, -UR4, URZ ;  /* 0x800000040b0b8290 */ /* 0x000fe4000fffe0ff */
[----:B------:R-:W-:Y:S02]  /*5790*/  UIMAD UR7, UR43, UR8, UR38 ;  /* 0x000000082b0772a4 */ /* 0x000fe4000f8e0226 */
[----:B------:R-:W-:Y:S02]  /*57a0*/  @!UP0 UIMAD UR6, UR11, UR42, UR5 ;  /* 0x0000002a0b0682a4 */ /* 0x000fe4000f8e0205 */
[----:B------:R-:W-:Y:S01]  /*57b0*/  UIMAD UR4, UR54, UR9, UR37 ;  /* 0x00000009360472a4 */ /* 0x000fe2000f8e0225 */
[----:B------:R-:W-:Y:S02]  /*57c0*/  @!UP0 UMOV UR5, UR10 ;  /* 0x0000000a00058c82 */ /* 0x000fe40008000000 */
[----:B------:R-:W-:Y:S02]  /*57d0*/  UIMAD UR38, UR5, UR43, UR7 ;  /* 0x0000002b052672a4 */ /* 0x000fe4000f8e0207 */
[----:B------:R-:W-:Y:S11]  /*57e0*/  UIMAD UR37, UR6, UR54, UR4 ;  /* 0x00000036062572a4 */ /* 0x000ff6000f8e0204 */
[----:B------:R-:W-:Y:S01]  /*57f0*/  @!UPT UIADD3 URZ, UPT, UPT, URZ, URZ, URZ ;  /* 0x000000fffffff290 */ /* 0x000fe2000fffe0ff */
.L_x_92:
[----:B------:R-:W-:Y:S01]  /*5800*/  UISETP.NE.AND UP0, UPT, UR39, 0x1, UPT ;  /* 0x000000012700788c */ /* 0x000fe2000bf05270 */
[----:B------:R-:W-:Y:S01]  /*5810*/  IADD3 R78, PT, PT, R78, 0x1, RZ ;  /* 0x000000014e4e7810 */ /* 0x000fe20007ffe0ff */
[----:B------:R-:W-:Y:S02]  /*5820*/  USHF.L.U32 UR50, UR16, 0x6, URZ ;  /* 0x0000000610327899 */ /* 0x000fe400080006ff */
[----:B------:R-:W-:Y:S07]  /*5830*/  USHF.L.U32 UR49, UR20, 0x7, URZ ;  /* 0x0000000714317899 */ /* 0x000fee00080006ff */
[----:B------:R-:W2:Y:S01]  /*5840*/  @!UP0 LDCU.128 UR12, c[0x0][0xb10] ;  /* 0x00016200ff0c87ac */ /* 0x000ea20008000c00 */
[----:B------:R-:W3:Y:S01]  /*5850*/  @!UP0 LDCU UR5, c[0x0][0xb0c] ;  /* 0x00016180ff0587ac */ /* 0x000ee20008000800 */
[----:B------:R-:W4:Y:S01]  /*5860*/  @!UP0 LDCU UR10, c[0x0][0xb20] ;  /* 0x00016400ff0a87ac */ /* 0x000f220008000800 */
[----:B--2---:R-:W-:Y:S02]  /*5870*/  UIMAD.WIDE.U32 UR8, UR38, UR12, URZ ;  /* 0x0000000c260872a5 */ /* 0x004fe4000f8e00ff */
[----:B------:R-:W-:Y:S02]  /*5880*/  UIMAD.WIDE.U32 UR6, UR37, UR15, URZ ;  /* 0x0000000f250672a5 */ /* 0x000fe4000f8e00ff */
[----:B------:R-:W-:Y:S03]  /*5890*/  @!UP0 UISETP.NE.AND UP1, UPT, UR14, 0x1, UPT ;  /* 0x000000010e00888c */ /* 0x000fe6000bf25270 */
[----:B------:R-:W-:Y:S01]  /*58a0*/  @!UP0 UMOV UR4, UR9 ;  /* 0x0000000900048c82 */ /* 0x000fe20008000000 */
[----:B---3--:R-:W-:Y:S02]  /*58b0*/  @!UP0 UISETP.NE.AND UP2, UPT, UR5, 0x1, UPT ;  /* 0x000000010500888c */ /* 0x008fe4000bf45270 */
[----:B------:R-:W-:Y:S01]  /*58c0*/  @!UP0 USHF.R.U32.HI UR4, URZ, UR13, UR4 ;  /* 0x0000000dff048299 */ /* 0x000fe20008011604 */
[----:B------:R-:W-:Y:S02]  /*58d0*/  @!UP0 UMOV UR6, UR7 ;  /* 0x0000000700068c82 */ /* 0x000fe40008000000 */
[----:B----4-:R-:W-:Y:S02]  /*58e0*/  @!UP0 USHF.R.U32.HI UR6, URZ, UR10, UR6 ;  /* 0x0000000aff068299 */ /* 0x010fe40008011606 */
[----:B------:R-:W-:Y:S02]  /*58f0*/  @!UP0 USEL UR7, UR38, UR4, !UP2 ;  /* 0x0000000426078287 */ /* 0x000fe4000d000000 */
[----:B------:R-:W-:Y:S04]  /*5900*/  @!UP0 USEL UR6, UR37, UR6, !UP1 ;  /* 0x0000000625068287 */ /* 0x000fe8000c800000 */
[----:B------:R-:W-:Y:S02]  /*5910*/  @!UP0 UIADD3 UR4, UPT, UPT, -UR7, UR6, URZ ;  /* 0x0000000607048290 */ /* 0x000fe4000fffe1ff */
[----:B------:R-:W-:Y:S02]  /*5920*/  @!UP0 UIADD3 UR6, UPT, UPT, UR7, -UR6, URZ ;  /* 0x8000000607068290 */ /* 0x000fe4000fffe0ff */
[----:B------:R-:W-:Y:S02]  /*5930*/  @!UP0 UIMAD UR38, UR4, UR5, UR38 ;  /* 0x00000005042682a4 */ /* 0x000fe4000f8e0226 */
[----:B------:R-:W-:Y:S02]  /*5940*/  @!UP0 UIMAD UR37, UR6, UR14, UR37 ;  /* 0x0000000e062582a4 */ /* 0x000fe4000f8e0225 */
[----:B------:R-:W-:Y:S09]  /*5950*/  ULOP3.LUT UP0, URZ, UR62, 0x1b0, URZ, 0xc0, !UPT ;  /* 0x000001b03eff7892 */ /* 0x000ff2000f80c0ff */
[----:B------:R-:W-:Y:S05]  /*5960*/  BRA.U !UP0, `(.L_x_93) ;  /* 0x0000000108407547 */ /* 0x000fea000b800000 */
[----:B------:R-:W2:Y:S01]  /*5970*/  LDCU.64 UR8, c[0x4][0x80] ;  /* 0x01001000ff0877ac */ /* 0x000ea20008000a00 */
[----:B------:R-:W-:Y:S01]  /*5980*/  MOV R3, 0x0 ;  /* 0x0000000000037802 */ /* 0x000fe20000000f00 */
[----:B------:R-:W-:Y:S02]  /*5990*/  HFMA2 R12, -RZ, RZ, 0, 5.9604644775390625e-08 ;  /* 0x00000001ff0c7431 */ /* 0x000fe400000001ff */
[----:B------:R-:W-:Y:S02]  /*59a0*/  IMAD.MOV.U32 R8, RZ, RZ, 0x70 ;  /* 0x00000070ff087424 */ /* 0x000fe400078e00ff */
[----:B------:R-:W-:Y:S01]  /*59b0*/  IMAD.MOV.U32 R13, RZ, RZ, RZ ;  /* 0x000000ffff0d7224 */ /* 0x000fe200078e00ff */
[----:B------:R-:W3:Y:S01]  /*59c0*/  LDCU.64 UR6, c[0x4][0x88] ;  /* 0x01001100ff0677ac */ /* 0x000ee20008000a00 */
[----:B------:R-:W4:Y:S01]  /*59d0*/  LDC.64 R2, c[0x4][R3] ;  /* 0x0100000003027b82 */ /* 0x000f220000000a00 */
[----:B------:R-:W1:Y:S01]  /*59e0*/  LDCU.64 UR4, c[0x4][0x8] ;  /* 0x01000100ff0477ac */ /* 0x000e620008000a00 */
[----:B--2---:R-:W-:Y:S01]  /*59f0*/  MOV R5, UR9 ;  /* 0x0000000900057c02 */ /* 0x004fe20008000f00 */
[----:B------:R-:W-:Y:S01]  /*5a00*/  IMAD.U32 R4, RZ, RZ, UR8 ;  /* 0x00000008ff047e24 */ /* 0x000fe2000f8e00ff */
[----:B---3--:R-:W-:Y:S01]  /*5a10*/  MOV R7, UR7 ;  /* 0x0000000700077c02 */ /* 0x008fe20008000f00 */
[----:B------:R-:W-:Y:S01]  /*5a20*/  IMAD.U32 R6, RZ, RZ, UR6 ;  /* 0x00000006ff067e24 */ /* 0x000fe2000f8e00ff */
[----:B-1----:R-:W-:Y:S01]  /*5a30*/  MOV R11, UR5 ;  /* 0x00000005000b7c02 */ /* 0x002fe20008000f00 */
[----:B------:R-:W-:Y:S02]  /*5a40*/  IMAD.U32 R10, RZ, RZ, UR4 ;  /* 0x00000004ff0a7e24 */ /* 0x000fe4000f8e00ff */
[----:B------:R-:W-:Y:S07]  /*5a50*/  LEPC R20, `(.L_x_93) ;  /* 0x000000001014794e */ /* 0x000fee0000000000 */
[----:B----45:R-:W-:Y:S05]  /*5a60*/  CALL.ABS.NOINC R2 ;  /* 0x0000000002007343 */ /* 0x030fea0003c00000 */
.L_x_93:
[----:B------:R-:W-:Y:S01]  /*5a70*/  LOP3.LUT P0, RZ, R85, 0x1b0, RZ, 0xc0, !PT ;  /* 0x000001b055ff7812 */ /* 0x000fe2000780c0ff */
[----:B------:R-:W-:Y:S11]  /*5a80*/  BSSY.RECONVERGENT B6, `(.L_x_94) ;  /* 0x0000013000067945 */ /* 0x000ff60003800200 */
[----:B------:R-:W-:Y:S01]  /*5a90*/  @!UPT UIADD3 URZ, UPT, UPT, URZ, URZ, URZ ;  /* 0x000000fffffff290 */ /* 0x000fe2000fffe0ff */
[----:B------:R-:W-:Y:S05]  /*5aa0*/  @!P0 BRA `(.L_x_95) ;  /* 0x0000000000408947 */ /* 0x000fea0003800000 */
        /* <DEDUP_REMOVED lines=16> */
.L_x_95:
[----:B------:R-:W-:Y:S05]  /*5bb0*/  BSYNC.RECONVERGENT B6 ;  /* 0x0000000000067941 */ /* 0x000fea0003800200 */
.L_x_94:
[----:B------:R-:W-:Y:S01]  /*5bc0*/  R2UR UR4, R77 ;  /* 0x000000004d0472ca */ /* 0x000fe200000e0000 */
[----:B------:R-:W-:Y:S01]  /*5bd0*/  UISETP.NE.U32.AND UP0, UPT, UR60, URZ, UPT ;  /* 0x000000ff3c00728c */ /* 0x000fe2000bf05070 */
[----:B------:R-:W-:Y:S02]  /*5be0*/  ISETP.NE.U32.AND P4, PT, R72, RZ, PT ;  /* 0x000000ff4800720c */ /* 0x000fe40003f85070 */
[----:B------:R-:W-:Y:S01]  /*5bf0*/  ISETP.NE.U32.AND P2, PT, RZ, UR56, PT ;  /* 0x00000038ff007c0c */ /* 0x000fe2000bf45070 */
[----:B------:R-:W-:Y:S01]  /*5c00*/  UISETP.NE.AND.EX UP1, UPT, UR61, URZ, UPT, UP0 ;  /* 0x000000ff3d00728c */ /* 0x000fe2000bf25300 */
[----:B------:R-:W-:Y:S01]  /*5c10*/  ISETP.NE.AND.EX P4, PT, R73, RZ, PT, P4 ;  /* 0x000000ff4900720c */ /* 0x000fe20003f85340 */
[----:B------:R-:W-:Y:S01]  /*5c20*/  UPLOP3.LUT UP0, UPT, UPT, UPT, UPT, 0x40, 0x4 ;  /* 0x000000000004789c */ /* 0x000fe20003f0e870 */
[----:B------:R-:W-:Y:S05]  /*5c30*/  ISETP.NE.AND.EX P2, PT, RZ, UR57, PT, P2 ;  /* 0x00000039ff007c0c */ /* 0x000fea000bf45320 */
[----:B------:R-:W-:Y:S06]  /*5c40*/  UISETP.NE.AND UP2, UPT, UR4, URZ, UPT ;  /* 0x000000ff0400728c */ /* 0x000fec000bf45270 */
[----:B------:R-:W-:Y:S05]  /*5c50*/  PLOP3.LUT P1, PT, PT, PT, UP2, 0x80, 0x8 ;  /* 0x000000000008781c */ /* 0x000fea0003f2f028 */
[----:B------:R-:W-:Y:S06]  /*5c60*/  @UP2 UPLOP3.LUT UP0, UPT, UPT, UPT, UP1, 0x80, 0x8 ;  /* 0x000000000008289c */ /* 0x000fec0003f0f010 */
[----:B------:R-:W-:Y:S01]  /*5c70*/  PLOP3.LUT P0, PT, PT, PT, UP0, 0x80, 0x8 ;  /* 0x000000000008781c */ /* 0x000fe20003f0f008 */
[----:B------:R-:W-:Y:S01]  /*5c80*/  @!UPT UIADD3 URZ, UPT, UPT, URZ, URZ, URZ ;  /* 0x000000fffffff290 */ /* 0x000fe2000fffe0ff */
[----:B------:R-:W-:Y:S11]  /*5c90*/  BRA.U !UP1, `(.L_x_96) ;  /* 0x00000001093c7547 */ /* 0x000ff6000b800000 */
[----:B------:R-:W-:Y:S01]  /*5ca0*/  UISETP.NE.U32.AND UP0, UPT, UR56, URZ, UPT ;  /* 0x000000ff3800728c */ /* 0x000fe2000bf05070 */
[----:B-1----:R-:W-:Y:S01]  /*5cb0*/  HFMA2 R0, -RZ, RZ, 0, 5.9604644775390625e-08 ;  /* 0x00000001ff007431 */ /* 0x002fe200000001ff */
[----:B------:R-:W1:Y:S01]  /*5cc0*/  LDCU.64 UR8, c[0x0][0x358] ;  /* 0x00006b00ff0877ac */ /* 0x000e620008000a00 */
[----:B------:R-:W-:Y:S01]  /*5cd0*/  IMAD.MOV.U32 R74, RZ, RZ, 0x1 ;  /* 0x00000001ff4a7424 */ /* 0x000fe200078e00ff */
[----:B------:R-:W-:Y:S06]  /*5ce0*/  UISETP.NE.AND.EX UP0, UPT, UR57, URZ, UPT, UP0 ;  /* 0x000000ff3900728c */ /* 0x000fec000bf05300 */
[----:B------:R-:W-:Y:S05]  /*5cf0*/  PLOP3.LUT P3, PT, PT, PT, UP0, 0x80, 0x8 ;  /* 0x000000000008781c */ /* 0x000fea0003f6f008 */
[----:B------:R-:W2:Y:S01]  /*5d00*/  @UP0 LDCU.64 UR4, c[0x0][0x888] ;  /* 0x00011100ff0407ac */ /* 0x000ea20008000a00 */
[----:B------:R-:W-:Y:S07]  /*5d10*/  @UP0 UIMAD UR6, UR36, UR60, URZ ;  /* 0x0000003c240602a4 */ /* 0x000fee000f8e02ff */
[----:B------:R-:W-:Y:S01]  /*5d20*/  @!P3 PRMT R74, R0, 0x7610, R74 ;  /* 0x00007610004ab816 */ /* 0x000fe2000000004a */
[----:B--2---:R-:W-:Y:S06]  /*5d30*/  @UP0 UIMAD.WIDE UR4, UR6, 0x4, UR4 ;  /* 0x00000004060408a5 */ /* 0x004fec000f8e0204 */
[----:B-----5:R-:W-:Y:S01]  /*5d40*/  IMAD.U32 R40, RZ, RZ, UR4 ;  /* 0x00000004ff287e24 */ /* 0x020fe2000f8e00ff */
[----:B------:R-:W-:Y:S04]  /*5d50*/  MOV R41, UR5 ;  /* 0x0000000500297c02 */ /* 0x000fe80008000f00 */
[----:B------:R-:W2:Y:S01]  /*5d60*/  @!UP0 LDCU UR4, c[0x0][0x880] ;  /* 0x00011000ff0487ac */ /* 0x000ea20008000800 */
[----:B-1----:R3:W5:Y:S02]  /*5d70*/  @P3 LDG.E R40, desc[UR8][R40.64] ;  /* 0x0000000828283981 */ /* 0x002764000c1e1900 */
[----:B--23--:R-:W-:Y:S02]  /*5d80*/  @!P3 IMAD.U32 R40, RZ, RZ, UR4 ;  /* 0x00000004ff28be24 */ /* 0x00cfe4000f8e00ff */
.L_x_96:
[----:B------:R-:W-:Y:S05]  /*5d90*/  @!P4 BRA `(.L_x_97) ;  /* 0x000000000024c947 */ /* 0x000fea0003800000 */
[----:B------:R-:W-:Y:S01]  /*5da0*/  ISETP.NE.U32.AND P3, PT, R70, RZ, PT ;  /* 0x000000ff4600720c */ /* 0x000fe20003f65070 */
[----:B------:R-:W2:Y:S03]  /*5db0*/  LDCU.64 UR4, c[0x0][0x358] ;  /* 0x00006b00ff0477ac */ /* 0x000ea60008000a00 */
[----:B------:R-:W-:Y:S11]  /*5dc0*/  ISETP.NE.AND.EX P3, PT, R71, RZ, PT, P3 ;  /* 0x000000ff4700720c */ /* 0x000ff60003f65330 */
[----:B------:R-:W-:Y:S02]  /*5dd0*/  @!UPT UIADD3 URZ, UPT, UPT, URZ, URZ, URZ ;  /* 0x000000fffffff290 */ /* 0x000fe4000fffe0ff */
[----:B------:R-:W3:Y:S01]  /*5de0*/  @P3 LDC.64 R2, c[0x0][0x8a8] ;  /* 0x00022a00ff023b82 */ /* 0x000ee20000000a00 */
[----:B-1----:R-:W-:Y:S04]  /*5df0*/  @P3 IMAD R0, R72, UR36, RZ ;  /* 0x0000002448003c24 */ /* 0x002fe8000f8e02ff */
[----:B---3--:R-:W-:Y:S05]  /*5e00*/  @P3 IMAD.WIDE R2, R0, 0x4, R2 ;  /* 0x0000000400023825 */ /* 0x008fea00078e0202 */
[----:B--2--5:R2:W5:Y:S02]  /*5e10*/  @P3 LDG.E R38, desc[UR4][R2.64] ;  /* 0x0000000402263981 */ /* 0x024564000c1e1900 */
[----:B--2---:R-:W3:Y:S02]  /*5e20*/  @!P3 LDC R38, c[0x0][0x8a0] ;  /* 0x00022800ff26bb82 */ /* 0x004ee40000000800 */
.L_x_97:
[----:B-----5:R-:W-:Y:S01]  /*5e30*/  ISETP.NE.AND P4, PT, R40, RZ, PT ;  /* 0x000000ff2800720c */ /* 0x020fe20003f85270 */
[----:B------:R-:W-:Y:S01]  /*5e40*/  BSSY B1, `(.L_x_98) ;  /* 0x0000042000017945 */ /* 0x000fe20003800000 */
[----:B------:R-:W-:Y:S01]  /*5e50*/  SEL R6, RZ, 0xffffffff, P2 ;  /* 0xffffffffff067807 */ /* 0x000fe20001000000 */
[----:B------:R-:W-:Y:S01]  /*5e60*/  IMAD.MOV.U32 R56, RZ, RZ, 0x1 ;  /* 0x00000001ff387424 */ /* 0x000fe200078e00ff */
[----:B------:R-:W-:Y:S02]  /*5e70*/  LOP3.LUT P3, RZ, R74, 0xff, RZ, 0xc0, !PT ;  /* 0x000000ff4aff7812 */ /* 0x000fe4000786c0ff */
[----:B------:R-:W-:Y:S02]  /*5e80*/  CS2R R46, SRZ ;  /* 0x00000000002e7805 */ /* 0x000fe4000001ff00 */
[----:B-1----:R-:W-:Y:S02]  /*5e90*/  @P1 SEL R0, RZ, 0xffffffff, P4 ;  /* 0xffffffffff001807 */ /* 0x002fe40002000000 */
[----:B------:R-:W-:Y:S02]  /*5ea0*/  CS2R R44, SRZ ;  /* 0x00000000002c7805 */ /* 0x000fe4000001ff00 */
[----:B------:R-:W-:Y:S02]  /*5eb0*/  LEA R3, R81, UR44, 0x3 ;  /* 0x0000002c51037c11 */ /* 0x000fe4000f8e18ff */
[----:B------:R-:W-:Y:S02]  /*5ec0*/  CS2R R50, SRZ ;  /* 0x0000000000327805 */ /* 0x000fe4000001ff00 */
[----:B------:R-:W-:Y:S02]  /*5ed0*/  @P0 SEL R0, R6, R0, !P3 ;  /* 0x0000000006000207 */ /* 0x000fe40005800000 */
[----:B------:R-:W-:Y:S02]  /*5ee0*/  CS2R R48, SRZ ;  /* 0x0000000000307805 */ /* 0x000fe4000001ff00 */
[----:B------:R-:W-:Y:S02]  /*5ef0*/  LEA R43, R36, UR44, 0x3 ;  /* 0x0000002c242b7c11 */ /* 0x000fe4000f8e18ff */
[----:B------:R-:W-:Y:S02]  /*5f00*/  @P1 LOP3.LUT R0, R0, 0x1, RZ, 0xc0, !PT ;  /* 0x0000000100001812 */ /* 0x000fe400078ec0ff */
[----:B------:R-:W-:Y:S02]  /*5f10*/  SHF.L.U32 R4, R83, 0x1f, RZ ;  /* 0x0000001f53047819 */ /* 0x000fe400000006ff */
[----:B------:R-:W-:Y:S02]  /*5f20*/  ISETP.NE.U32.OR P6, PT, R0, 0x1, !P1 ;  /* 0x000000010000780c */ /* 0x000fe40004fc5470 */
[----:B------:R-:W-:Y:S02]  /*5f30*/  PLOP3.LUT P2, PT, PT, PT, UP1, 0x80, 0x8 ;  /* 0x000000000008781c */ /* 0x000fe40003f4f018 */
[----:B------:R-:W-:Y:S02]  /*5f40*/  LEA.HI R39, R36, R36, RZ, 0x1 ;  /* 0x0000002424277211 */ /* 0x000fe400078f08ff */
[----:B------:R-:W-:Y:S02]  /*5f50*/  SEL R5, RZ, 0xffffffff, P4 ;  /* 0xffffffffff057807 */ /* 0x000fe40002000000 */
[----:B------:R-:W-:Y:S05]  /*5f60*/  P2R R2, PR, RZ, 0x40 ;  /* 0x00000040ff027803 */ /* 0x000fea0000000000 */
[----:B------:R-:W-:Y:S02]  /*5f70*/  @P6 SHF.L.U32 R0, R80, 0x1f, RZ ;  /* 0x0000001f50006819 */ /* 0x000fe400000006ff */
[----:B------:R-:W-:Y:S02]  /*5f80*/  @P2 SEL R5, R6, R5, !P3 ;  /* 0x0000000506052207 */ /* 0x000fe40005800000 */
[----:B------:R1:W2:Y:S02]  /*5f90*/  @P6 SYNCS.PHASECHK.TRANS64.TRYWAIT P1, [R3+URZ+0x80], R0 ;  /* 0x00008000030065a7 */ /* 0x0002a400080211ff */
[----:B------:R-:W-:Y:S04]  /*5fa0*/  LOP3.LUT R5, R5, 0x1, RZ, 0xc0, !PT ;  /* 0x0000000105057812 */ /* 0x000fe800078ec0ff */
[----:B------:R-:W-:Y:S04]  /*5fb0*/  ISETP.NE.U32.AND P5, PT, R5, 0x1, PT ;  /* 0x000000010500780c */ /* 0x000fe80003fa5070 */
[----:B------:R-:W-:Y:S01]  /*5fc0*/  P2R R57, PR, RZ, 0x20 ;  /* 0x00000020ff397803 */ /* 0x000fe20000000000 */
[----:B------:R4:W3:Y:S01]  /*5fd0*/  SYNCS.PHASECHK.TRANS64.TRYWAIT P0, [R43+URZ+0xd0], R4 ;  /* 0x0000d0042b0075a7 */ /* 0x0008e200080011ff */
[C---:B-1----:R-:W-:Y:S01]  /*5fe0*/  IMAD.SHL.U32 R0, R39.reuse, 0x40, RZ ;  /* 0x0000004027007824 */ /* 0x042fe200078e00ff */
[----:B------:R-:W-:Y:S04]  /*5ff0*/  LOP3.LUT R39, R39, 0xffe, RZ, 0xc0, !PT ;  /* 0x00000ffe27277812 */ /* 0x000fe800078ec0ff */
[----:B------:R-:W-:Y:S01]  /*6000*/  LOP3.LUT R0, R0, 0xffffff80, RZ, 0xc0, !PT ;  /* 0xffffff8000007812 */ /* 0x000fe200078ec0ff */
[----:B------:R-:W-:Y:S04]  /*6010*/  IMAD.IADD R39, R36, 0x1, -R39 ;  /* 0x0000000124277824 */ /* 0x000fe800078e0a27 */
[----:B------:R-:W-:Y:S04]  /*6020*/  IMAD.IADD R0, R37, 0x1, R0 ;  /* 0x0000000125007824 */ /* 0x000fe800078e0200 */
[----:B------:R-:W-:Y:S01]  /*6030*/  IMAD R39, R39, 0x100000, R0 ;  /* 0x0010000027277824 */ /* 0x000fe200078e0200 */
[----:B--2---:R-:W-:Y:S01]  /*6040*/  @P6 SEL R56, RZ, 0x1, !P1 ;  /* 0x00000001ff386807 */ /* 0x004fe20004800000 */
[----:B----4-:R-:W-:Y:S06]  /*6050*/  @!P6 BRA `(.L_x_99) ;  /* 0x000000000080e947 */ /* 0x010fec0003800000 */
[----:B------:R-:W-:Y:S01]  /*6060*/  @P5 IMAD R6, R81, 0x1000, R69 ;  /* 0x0000100051065824 */ /* 0x000fe200078e0245 */
[----:B------:R-:W-:Y:S01]  /*6070*/  ISETP.NE.AND P1, PT, R56, RZ, PT ;  /* 0x000000ff3800720c */ /* 0x000fe20003f25270 */
[----:B------:R-:W-:Y:S01]  /*6080*/  BSSY B0, `(.L_x_100) ;  /* 0x000000b000007945 */ /* 0x000fe20003800000 */
[----:B------:R-:W-:Y:S01]  /*6090*/  CS2R R50, SRZ ;  /* 0x0000000000327805 */ /* 0x000fe2000001ff00 */
[----:B------:R-:W-:Y:S01]  /*60a0*/  @P5 VIADD R5, R6, UR44 ;  /* 0x0000002c06055c36 */ /* 0x000fe20008000000 */
[----:B------:R-:W-:Y:S02]  /*60b0*/  CS2R R48, SRZ ;  /* 0x0000000000307805 */ /* 0x000fe4000001ff00 */
[----:B------:R-:W-:Y:S02]  /*60c0*/  CS2R R46, SRZ ;  /* 0x00000000002e7805 */ /* 0x000fe4000001ff00 */
[----:B------:R-:W-:Y:S01]  /*60d0*/  CS2R R44, SRZ ;  /* 0x00000000002c7805 */ /* 0x000fe2000001ff00 */
[----:B------:R-:W-:Y:S04]  /*60e0*/  @P5 IMAD R5, R84, -0x10, R5 ;  /* 0xfffffff054055824 */ /* 0x000fe800078e0205 */
[----:B------:R-:W-:Y:S05]  /*60f0*/  @P1 BRA `(.L_x_101) ;  /* 0x00000000000c1947 */ /* 0x000fea0003800000 */
[----:B------:R-:W-:Y:S04]  /*6100*/  SHF.L.U32 R0, R80, 0x1f, RZ ;  /* 0x0000001f50007819 */ /* 0x000fe800000006ff */
[----:B------:R-:W1:Y:S02]  /*6110*/  SYNCS.PHASECHK.TRANS64.TRYWAIT P1, [R3+URZ+0x80], R0 ;  /* 0x00008000030075a7 */ /* 0x000e6400080211ff */
[----:B-1----:R-:W-:Y:S05]  /*6120*/  @!P1 BRA `(.L_x_102) ;  /* 0x0000002400789947 */ /* 0x002fea0003800000 */
.L_x_101:
[----:B------:R-:W-:Y:S05]  /*6130*/  BSYNC B0 ;  /* 0x0000000000007941 */ /* 0x000fea0003800000 */
.L_x_100:
[----:B------:R-:W-:Y:S01]  /*6140*/  ISETP.NE.AND P1, PT, R57, RZ, PT ;  /* 0x000000ff3900720c */ /* 0x000fe20003f25270 */
[----:B-1----:R-:W-:Y:S02]  /*6150*/  VIADD R3, R3, 0x90 ;  /* 0x0000009003037836 */ /* 0x002fe40000000000 */
[----:B------:R-:W-:Y:S02]  /*6160*/  IMAD.U32 R0, RZ, RZ, UR45 ;  /* 0x0000002dff007e24 */ /* 0x000fe4000f8e00ff */
[----:B------:R-:W-:Y:S03]  /*6170*/  VIADD R81, R81, 0x1 ;  /* 0x0000000151517836 */ /* 0x000fe60000000000 */
[----:B------:R-:W-:Y:S05]  /*6180*/  PRMT R0, R0, 0x654, R3 ;  /* 0x0000065400007816 */ /* 0x000fea0000000003 */
[----:B------:R1:W2:Y:S04]  /*6190*/  @P1 LDS.128 R48, [R6+UR44+0x200] ;  /* 0x0002002c06301984 */ /* 0x0002a80008000c00 */
[----:B------:R1:W4:Y:S01]  /*61a0*/  @P1 LDS.128 R44, [R5+0x210] ;  /* 0x00021000052c1984 */ /* 0x0003220000000c00 */
[C---:B------:R-:W-:Y:S01]  /*61b0*/  ISETP.NE.AND P1, PT, R81.reuse, 0x2, PT ;  /* 0x000000025100780c */ /* 0x040fe20003f25270 */
[----:B------:R-:W-:Y:S01]  /*61c0*/  @!PT LDS RZ, [RZ] ;  /* 0x00000000fffff984 */ /* 0x000fe20000000800 */
[----:B------:R-:W-:Y:S01]  /*61d0*/  @!PT LDS RZ, [RZ] ;  /* 0x00000000fffff984 */ /* 0x000fe20000000800 */
[----:B------:R-:W-:Y:S01]  /*61e0*/  @!PT LDS RZ, [RZ] ;  /* 0x00000000fffff984 */ /* 0x000fe20000000800 */
[----:B------:R-:W-:Y:S01]  /*61f0*/  @!PT LDS RZ, [RZ] ;  /* 0x00000000fffff984 */ /* 0x000fe20000000800 */
[----:B------:R5:W-:Y:S06]  /*6200*/  MEMBAR.ALL.CTA ;  /* 0x0000000000007992 */ /* 0x000bec0000008000 */
[----:B-----5:R-:W5:Y:S01]  /*6210*/  FENCE.VIEW.ASYNC.S ;  /* 0x00000000000073c6 */ /* 0x020f620000000000 */
[----:B------:R-:W-:Y:S01]  /*6220*/  SEL R81, R81, RZ, P1 ;  /* 0x000000ff51517207 */ /* 0x000fe20000800000 */
[----:B-----5:R5:W-:Y:S02]  /*6230*/  SYNCS.ARRIVE.TRANS64.RED.A1T0 RZ, [R0+URZ], RZ ;  /* 0x000000ff00ff79a7 */ /* 0x020be400081004ff */
[----:B-----5:R-:W-:Y:S04]  /*6240*/  SEL R0, RZ, 0x1, P1 ;  /* 0x00000001ff007807 */ /* 0x020fe80000800000 */
[----:B-12---:R-:W-:Y:S02]  /*6250*/  LOP3.LUT R80, R80, R0, RZ, 0x3c, !PT ;  /* 0x0000000050507212 */ /* 0x006fe400078e3cff */
.L_x_99:
[----:B------:R-:W-:Y:S05]  /*6260*/  BSYNC B1 ;  /* 0x0000000000017941 */ /* 0x000fea0003800000 */
.L_x_98:
[----:B------:R-:W-:Y:S04]  /*6270*/  SHF.R.U32.HI R0, RZ, 0x15, R39 ;  /* 0x00000015ff007819 */ /* 0x000fe80000011627 */
[----:B------:R-:W-:Y:S01]  /*6280*/  LOP3.LUT P1, RZ, R0, 0x3, R75, 0x48, !PT ;  /* 0x0000000300ff7812 */ /* 0x000fe2000782484b */
[----:B------:R-:W-:Y:S01]  /*6290*/  @!UPT UIADD3 URZ, UPT, UPT, URZ, URZ, URZ ;  /* 0x000000fffffff290 */ /* 0x000fe2000fffe0ff */
[----:B---3--:R-:W-:Y:S11]  /*62a0*/  @P0 BRA `(.L_x_103) ;  /* 0x0000000000080947 */ /* 0x008ff60003800000 */
[----:B------:R-:W1:Y:S02]  /*62b0*/  SYNCS.PHASECHK.TRANS64.TRYWAIT P0, [R43+URZ+0xd0], R4 ;  /* 0x0000d0042b0075a7 */ /* 0x000e6400080011ff */
[----:B-1----:R-:W-:Y:S05]  /*62c0*/  @!P0 BRA `(.L_x_104) ;  /* 0x0000002400248947 */ /* 0x002fea0003800000 */
.L_x_103:
        /* <DEDUP_REMOVED lines=8> */
[----:B------:R-:W5:Y:S01]  /*6350*/  LDCU.64 UR4, c[0x4][0x10] ;  /* 0x01000200ff0477ac */ /* 0x000f620008000a00 */
[----:B--2---:R-:W-:Y:S01]  /*6360*/  MOV R5, UR9 ;  /* 0x0000000900057c02 */ /* 0x004fe20008000f00 */
[----:B-1----:R-:W-:Y:S01]  /*6370*/  IMAD.U32 R4, RZ, RZ, UR8 ;  /* 0x00000008ff047e24 */ /* 0x002fe2000f8e00ff */
[----:B---3--:R-:W-:Y:S01]  /*6380*/  MOV R7, UR7 ;  /* 0x0000000700077c02 */ /* 0x008fe20008000f00 */
[----:B------:R-:W-:Y:S01]  /*6390*/  IMAD.U32 R6, RZ, RZ, UR6 ;  /* 0x00000006ff067e24 */ /* 0x000fe2000f8e00ff */
[----:B-----5:R-:W-:Y:S01]  /*63a0*/  MOV R11, UR5 ;  /* 0x00000005000b7c02 */ /* 0x020fe20008000f00 */
[----:B------:R-:W-:Y:S02]  /*63b0*/  IMAD.U32 R10, RZ, RZ, UR4 ;  /* 0x00000004ff0a7e24 */ /* 0x000fe4000f8e00ff */
[----:B------:R-:W-:Y:S07]  /*63c0*/  LEPC R20, `(.L_x_105) ;  /* 0x000000001014794e */ /* 0x000fee0000000000 */
[----:B----4-:R-:W-:Y:S05]  /*63d0*/  CALL.ABS.NOINC R14 ;  /* 0x000000000e007343 */ /* 0x010fea0003c00000 */
.L_x_105:
[----:B------:R-:W-:Y:S05]  /*63e0*/  WARPSYNC.ALL ;  /* 0x0000000000007948 */ /* 0x000fea0003800000 */
[----:B------:R-:W-:Y:S01]  /*63f0*/  R2UR UR4, R39 ;  /* 0x00000000270472ca */ /* 0x000fe200000e0000 */
[----:B------:R-:W-:Y:S01]  /*6400*/  BSSY.RECONVERGENT B0, `(.L_x_106) ;  /* 0x00000a0000007945 */ /* 0x000fe20003800200 */
[----:B------:R-:W-:Y:S02]  /*6410*/  ISETP.NE.AND P6, PT, R2, RZ, PT ;  /* 0x000000ff0200720c */ /* 0x000fe40003fc5270 */
[C---:B------:R-:W-:Y:S02]  /*6420*/  SHF.L.U32 R2, R48.reuse, 0x10, RZ ;  /* 0x0000001030027819 */ /* 0x040fe400000006ff */
[C---:B------:R-:W-:Y:S02]  /*6430*/  PRMT R3, R48.reuse, 0x8880, RZ ;  /* 0x0000888030037816 */ /* 0x040fe400000000ff */
[----:B------:R-:W-:Y:S02]  /*6440*/  SHF.L.U32 R41, R48, 0x8, RZ ;  /* 0x0000000830297819 */ /* 0x000fe400000006ff */
[----:B------:R-:W-:Y:S02]  /*6450*/  SHF.L.U32 R42, R49, 0x10, RZ ;  /* 0x00000010312a7819 */ /* 0x000fe400000006ff */
[----:B------:R-:W-:Y:S01]  /*6460*/  ISETP.NE.AND P0, PT, R86, RZ, PT ;  /* 0x000000ff5600720c */ /* 0x000fe20003f05270 */
[----:B-1----:R-:W-:Y:S01]  /*6470*/  LDTM.16dp32bit_t0_t15.x32 R4, tmem[UR4] ;  /* 0x00000004000479ee */ /* 0x002fe20008a80000 */
[----:B------:R-:W1:Y:S01]  /*6480*/  LDTM.16dp32bit_t16_t31.x32 R4, tmem[UR4+0x20] ;  /* 0x00002004000479ee */ /* 0x000e620008aa0000 */
[----:B------:R-:W-:Y:S01]  /*6490*/  SHF.R.S32.HI R42, RZ, 0x18, R42 ;  /* 0x00000018ff2a7819 */ /* 0x000fe2000001142a */
[C---:B-1----:R-:W-:Y:S01]  /*64a0*/  IMAD R0, R38.reuse, R4, RZ ;  /* 0x0000000426007224 */ /* 0x042fe200078e02ff */
[----:B------:R-:W-:Y:S01]  /*64b0*/  SHF.R.S32.HI R4, RZ, 0x18, R2 ;  /* 0x00000018ff047819 */ /* 0x000fe20000011402 */
[C---:B------:R-:W-:Y:S01]  /*64c0*/  IMAD R2, R38.reuse, R5, RZ ;  /* 0x0000000526027224 */ /* 0x040fe200078e02ff */
[----:B------:R-:W-:Y:S01]  /*64d0*/  SHF.R.S32.HI R5, RZ, 0x18, R41 ;  /* 0x00000018ff057819 */ /* 0x000fe20000011429 */
[----:B------:R-:W-:Y:S01]  /*64e0*/  IMAD R0, R3, R40, R0 ;  /* 0x0000002803007224 */ /* 0x000fe200078e0200 */
[----:B------:R-:W-:Y:S01]  /*64f0*/  PRMT R41, R49, 0x8880, RZ ;  /* 0x0000888031297816 */ /* 0x000fe200000000ff */
[----:B------:R-:W-:Y:S02]  /*6500*/  IMAD R3, R38, R6, RZ ;  /* 0x0000000626037224 */ /* 0x000fe400078e02ff */
[-C--:B------:R-:W-:Y:S01]  /*6510*/  IMAD R2, R4, R40.reuse, R2 ;  /* 0x0000002804027224 */ /* 0x080fe200078e0202 */
[----:B------:R-:W-:Y:S01]  /*6520*/  SHF.R.S32.HI R4, RZ, 0x18, R48 ;  /* 0x00000018ff047819 */ /* 0x000fe20000011430 */
[----:B------:R-:W-:Y:S02]  /*6530*/  IMAD R7, R38, R7, RZ ;  /* 0x0000000726077224 */ /* 0x000fe400078e02ff */
[-C--:B------:R-:W-:Y:S02]  /*6540*/  IMAD R3, R5, R40.reuse, R3 ;  /* 0x0000002805037224 */ /* 0x080fe400078e0203 */
[----:B------:R-:W-:Y:S02]  /*6550*/  IMAD R7, R4, R40, R7 ;  /* 0x0000002804077224 */ /* 0x000fe400078e0207 */
[C---:B------:R-:W-:Y:S02]  /*6560*/  IMAD R6, R38.reuse, R11, RZ ;  /* 0x0000000b26067224 */ /* 0x040fe400078e02ff */
[C---:B------:R-:W-:Y:S01]  /*6570*/  IMAD R11, R38.reuse, R16, RZ ;  /* 0x00000010260b7224 */ /* 0x040fe200078e02ff */
[----:B------:R-:W-:Y:S01]  /*6580*/  I2IP.S8.S32.SAT R52, R7, R3, RZ ;  /* 0x0000000307347239 */ /* 0x000fe200000014ff */
[C---:B------:R-:W-:Y:S02]  /*6590*/  IMAD R16, R38.reuse, R21, RZ ;  /* 0x0000001526107224 */ /* 0x040fe400078e02ff */
[----:B------:R-:W-:Y:S01]  /*65a0*/  IMAD R21, R38, R26, RZ ;  /* 0x0000001a26157224 */ /* 0x000fe200078e02ff */
[----:B------:R-:W-:Y:S01]  /*65b0*/  I2IP.S8.S32.SAT R52, R2, R0, R52 ;  /* 0x0000000002347239 */ /* 0x000fe20000001434 */
[C---:B------:R-:W-:Y:S01]  /*65c0*/  IMAD R26, R38.reuse, R31, RZ ;  /* 0x0000001f261a7224 */ /* 0x040fe200078e02ff */
[----:B------:R-:W-:Y:S01]  /*65d0*/  SHF.R.S32.HI R2, RZ, 0x18, R49 ;  /* 0x00000018ff027819 */ /* 0x000fe20000011431 */
[C---:B------:R-:W-:Y:S02]  /*65e0*/  IMAD R3, R38.reuse, R8, RZ ;  /* 0x0000000826037224 */ /* 0x040fe400078e02ff */
[----:B------:R-:W-:Y:S02]  /*65f0*/  IMAD.SHL.U32 R31, R49, 0x100, RZ ;  /* 0x00000100311f7824 */ /* 0x000fe400078e00ff */
[C---:B------:R-:W-:Y:S02]  /*6600*/  IMAD R8, R38.reuse, R13, RZ ;  /* 0x0000000d26087224 */ /* 0x040fe400078e02ff */
[C---:B------:R-:W-:Y:S01]  /*6610*/  IMAD R13, R38.reuse, R18, RZ ;  /* 0x00000012260d7224 */ /* 0x040fe200078e02ff */
[----:B------:R-:W-:Y:S01]  /*6620*/  SHF.R.S32.HI R0, RZ, 0x18, R31 ;  /* 0x00000018ff007819 */ /* 0x000fe2000001141f */
[----:B------:R-:W-:Y:S01]  /*6630*/  IMAD R18, R38, R23, RZ ;  /* 0x0000001726127224 */ /* 0x000fe200078e02ff */
[----:B------:R-:W-:Y:S01]  /*6640*/  SHF.L.U32 R31, R50, 0x10, RZ ;  /* 0x00000010321f7819 */ /* 0x000fe200000006ff */
[C---:B------:R-:W-:Y:S02]  /*6650*/  IMAD R4, R38.reuse, R9, RZ ;  /* 0x0000000926047224 */ /* 0x040fe400078e02ff */
[C---:B------:R-:W-:Y:S01]  /*6660*/  IMAD R23, R38.reuse, R28, RZ ;  /* 0x0000001c26177224 */ /* 0x040fe200078e02ff */
[----:B------:R-:W-:Y:S01]  /*6670*/  SHF.R.S32.HI R31, RZ, 0x18, R31 ;  /* 0x00000018ff1f7819 */ /* 0x000fe2000001141f */
[C---:B------:R-:W-:Y:S02]  /*6680*/  IMAD R7, R38.reuse, R12, RZ ;  /* 0x0000000c26077224 */ /* 0x040fe400078e02ff */
[----:B------:R-:W-:Y:S01]  /*6690*/  IMAD R28, R38, R33, RZ ;  /* 0x00000021261c7224 */ /* 0x000fe200078e02ff */
[----:B------:R-:W-:Y:S01]  /*66a0*/  PRMT R33, R50, 0x8880, RZ ;  /* 0x0000888032217816 */ /* 0x000fe200000000ff */
[----:B------:R-:W-:Y:S02]  /*66b0*/  IMAD R3, R41, R40, R3 ;  /* 0x0000002829037224 */ /* 0x000fe400078e0203 */
[C---:B------:R-:W-:Y:S02]  /*66c0*/  IMAD R12, R38.reuse, R17, RZ ;  /* 0x00000011260c7224 */ /* 0x040fe400078e02ff */
[C---:B------:R-:W-:Y:S02]  /*66d0*/  IMAD R5, R38.reuse, R10, RZ ;  /* 0x0000000a26057224 */ /* 0x040fe400078e02ff */
[----:B------:R-:W-:Y:S02]  /*66e0*/  IMAD R17, R38, R22, RZ ;  /* 0x0000001626117224 */ /* 0x000fe400078e02ff */
[----:B------:R-:W-:Y:S02]  /*66f0*/  IMAD R4, R42, R40, R4 ;  /* 0x000000282a047224 */ /* 0x000fe400078e0204 */
[C---:B------:R-:W-:Y:S02]  /*6700*/  IMAD R22, R38.reuse, R27, RZ ;  /* 0x0000001b26167224 */ /* 0x040fe400078e02ff */
[----:B------:R-:W-:Y:S01]  /*6710*/  IMAD R27, R38, R32, RZ ;  /* 0x00000020261b7224 */ /* 0x000fe200078e02ff */
[----:B------:R-:W-:Y:S01]  /*6720*/  SHF.L.U32 R32, R50, 0x8, RZ ;  /* 0x0000000832207819 */ /* 0x000fe200000006ff */
[-C--:B------:R-:W-:Y:S02]  /*6730*/  IMAD R5, R0, R40.reuse, R5 ;  /* 0x0000002800057224 */ /* 0x080fe400078e0205 */
[----:B------:R-:W-:Y:S01]  /*6740*/  IMAD.MOV.U32 R0, RZ, RZ, R33 ;  /* 0x000000ffff007224 */ /* 0x000fe200078e0021 */
[----:B------:R-:W-:Y:S01]  /*6750*/  SHF.R.S32.HI R32, RZ, 0x18, R32 ;  /* 0x00000018ff207819 */ /* 0x000fe20000011420 */
[-C--:B------:R-:W-:Y:S01]  /*6760*/  IMAD R6, R2, R40.reuse, R6 ;  /* 0x0000002802067224 */ /* 0x080fe200078e0206 */
[----:B------:R-:W-:Y:S01]  /*6770*/  SHF.R.S32.HI R2, RZ, 0x18, R50 ;  /* 0x00000018ff027819 */ /* 0x000fe20000011432 */
[----:B------:R-:W-:Y:S01]  /*6780*/  IMAD R7, R0, R40, R7 ;  /* 0x0000002800077224 */ /* 0x000fe200078e0207 */
[----:B------:R-:W-:Y:S01]  /*6790*/  PRMT R0, R51, 0x8880, RZ ;  /* 0x0000888033007816 */ /* 0x000fe200000000ff */
[----:B------:R-:W-:Y:S01]  /*67a0*/  IMAD R9, R38, R14, RZ ;  /* 0x0000000e26097224 */ /* 0x000fe200078e02ff */
[----:B------:R-:W-:Y:S01]  /*67b0*/  I2IP.S8.S32.SAT R6, R6, R5, RZ ;  /* 0x0000000506067239 */ /* 0x000fe200000014ff */
[-C--:B------:R-:W-:Y:S01]  /*67c0*/  IMAD R8, R31, R40.reuse, R8 ;  /* 0x000000281f087224 */ /* 0x080fe200078e0208 */
[C---:B------:R-:W-:Y:S01]  /*67d0*/  SHF.L.U32 R31, R51.reuse, 0x8, RZ ;  /* 0x00000008331f7819 */ /* 0x040fe200000006ff */
[----:B------:R-:W-:Y:S01]  /*67e0*/  IMAD R10, R38, R15, RZ ;  /* 0x0000000f260a7224 */ /* 0x000fe200078e02ff */
[----:B------:R-:W-:Y:S01]  /*67f0*/  I2IP.S8.S32.SAT R53, R4, R3, R6 ;  /* 0x0000000304357239 */ /* 0x000fe20000001406 */
[-C--:B------:R-:W-:Y:S01]  /*6800*/  IMAD R9, R32, R40.reuse, R9 ;  /* 0x0000002820097224 */ /* 0x080fe200078e0209 */
[----:B------:R-:W-:Y:S01]  /*6810*/  SHF.R.S32.HI R5, RZ, 0x18, R31 ;  /* 0x00000018ff057819 */ /* 0x000fe2000001141f */
[-C--:B------:R-:W-:Y:S01]  /*6820*/  IMAD R10, R2, R40.reuse, R10 ;  /* 0x00000028020a7224 */ /* 0x080fe200078e020a */
[----:B------:R-:W-:Y:S01]  /*6830*/  SHF.L.U32 R2, R51, 0x10, RZ ;  /* 0x0000001033027819 */ /* 0x000fe200000006ff */
[----:B------:R-:W-:Y:S01]  /*6840*/  IMAD R11, R0, R40, R11 ;  /* 0x00000028000b7224 */ /* 0x000fe200078e020b */
[----:B------:R-:W-:Y:S01]  /*6850*/  SHF.R.S32.HI R0, RZ, 0x18, R51 ;  /* 0x00000018ff007819 */ /* 0x000fe20000011433 */
[C---:B------:R-:W-:Y:S01]  /*6860*/  IMAD R15, R38.reuse, R20, RZ ;  /* 0x00000014260f7224 */ /* 0x040fe200078e02ff */
[----:B------:R-:W-:Y:S01]  /*6870*/  SHF.R.S32.HI R2, RZ, 0x18, R2 ;  /* 0x00000018ff027819 */ /* 0x000fe20000011402 */
[C---:B------:R-:W-:Y:S01]  /*6880*/  IMAD R14, R38.reuse, R19, RZ ;  /* 0x00000013260e7224 */ /* 0x040fe200078e02ff */
[C---:B----4-:R-:W-:Y:S01]  /*6890*/  SHF.L.U32 R4, R45.reuse, 0x10, RZ ;  /* 0x000000102d047819 */ /* 0x050fe200000006ff */
[----:B------:R-:W-:Y:S01]  /*68a0*/  IMAD R19, R38, R24, RZ ;  /* 0x0000001826137224 */ /* 0x000fe200078e02ff */
[----:B------:R-:W-:Y:S01]  /*68b0*/  PRMT R3, R45, 0x8880, RZ ;  /* 0x000088802d037816 */ /* 0x000fe200000000ff */
[-C--:B------:R-:W-:Y:S01]  /*68c0*/  IMAD R12, R2, R40.reuse, R12 ;  /* 0x00000028020c7224 */ /* 0x080fe200078e020c */
[----:B------:R-:W-:Y:S01]  /*68d0*/  PRMT R2, R44, 0x8880, RZ ;  /* 0x000088802c027816 */ /* 0x000fe200000000ff */
[-C--:B------:R-:W-:Y:S01]  /*68e0*/  IMAD R13, R5, R40.reuse, R13 ;  /* 0x00000028050d7224 */ /* 0x080fe200078e020d */
[----:B------:R-:W-:Y:S01]  /*68f0*/  SHF.R.S32.HI R4, RZ, 0x18, R4 ;  /* 0x00000018ff047819 */ /* 0x000fe20000011404 */
[----:B------:R-:W-:Y:S01]  /*6900*/  IMAD R14, R0, R40, R14 ;  /* 0x00000028000e7224 */ /* 0x000fe200078e020e */
[----:B------:R-:W-:Y:S01]  /*6910*/  MOV R0, R2 ;  /* 0x0000000200007202 */ /* 0x000fe20000000f00 */
[----:B------:R-:W-:Y:S01]  /*6920*/  IMAD.U32 R5, R44, 0x10000, RZ ;  /* 0x000100002c057824 */ /* 0x000fe200078e00ff */
[----:B------:R-:W-:Y:S01]  /*6930*/  I2IP.S8.S32.SAT R9, R10, R9, RZ ;  /* 0x000000090a097239 */ /* 0x000fe200000014ff */
[----:B------:R-:W-:Y:S01]  /*6940*/  IMAD R20, R38, R25, RZ ;  /* 0x0000001926147224 */ /* 0x000fe200078e02ff */
[----:B------:R-:W-:Y:S01]  /*6950*/  I2IP.S8.S32.SAT R13, R14, R13, RZ ;  /* 0x0000000d0e0d7239 */ /* 0x000fe200000014ff */
[----:B------:R-:W-:Y:S01]  /*6960*/  IMAD R15, R0, R40, R15 ;  /* 0x00000028000f7224 */ /* 0x000fe200078e020f */
[----:B------:R-:W-:Y:S01]  /*6970*/  SHF.R.S32.HI R2, RZ, 0x18, R5 ;  /* 0x00000018ff027819 */ /* 0x000fe20000011405 */
[----:B------:R-:W-:Y:S01]  /*6980*/  IMAD R24, R38, R29, RZ ;  /* 0x0000001d26187224 */ /* 0x000fe200078e02ff */
[----:B------:R-:W-:Y:S01]  /*6990*/  SHF.L.U32 R0, R44, 0x8, RZ ;  /* 0x000000082c007819 */ /* 0x000fe200000006ff */
[----:B------:R-:W-:Y:S01]  /*69a0*/  IMAD R25, R38, R30, RZ ;  /* 0x0000001e26197224 */ /* 0x000fe200078e02ff */
[----:B------:R-:W-:Y:S01]  /*69b0*/  I2IP.S8.S32.SAT R54, R8, R7, R9 ;  /* 0x0000000708367239 */ /* 0x000fe20000001409 */
[----:B------:R-:W-:Y:S01]  /*69c0*/  IMAD R16, R2, R40, R16 ;  /* 0x0000002802107224 */ /* 0x000fe200078e0210 */
[----:B------:R-:W-:Y:S01]  /*69d0*/  SHF.R.S32.HI R0, RZ, 0x18, R0 ;  /* 0x00000018ff007819 */ /* 0x000fe20000011400 */
[----:B------:R-:W-:Y:S01]  /*69e0*/  IMAD R29, R38, R34, RZ ;  /* 0x00000022261d7224 */ /* 0x000fe200078e02ff */
[----:B------:R-:W-:Y:S01]  /*69f0*/  SHF.R.S32.HI R2, RZ, 0x18, R44 ;  /* 0x00000018ff027819 */ /* 0x000fe2000001142c */
[----:B------:R-:W-:Y:S01]  /*6a00*/  IMAD.SHL.U32 R5, R45, 0x100, RZ ;  /* 0x000001002d057824 */ /* 0x000fe200078e00ff */
[----:B------:R-:W-:Y:S01]  /*6a10*/  I2IP.S8.S32.SAT R55, R12, R11, R13 ;  /* 0x0000000b0c377239 */ /* 0x000fe2000000140d */
[-C--:B------:R-:W-:Y:S02]  /*6a20*/  IMAD R17, R0, R40.reuse, R17 ;  /* 0x0000002800117224 */ /* 0x080fe400078e0211 */
[-C--:B------:R-:W-:Y:S01]  /*6a30*/  IMAD R18, R2, R40.reuse, R18 ;  /* 0x0000002802127224 */ /* 0x080fe200078e0212 */
[----:B------:R-:W-:Y:S01]  /*6a40*/  SHF.R.S32.HI R0, RZ, 0x18, R5 ;  /* 0x00000018ff007819 */ /* 0x000fe20000011405 */
[-C--:B------:R-:W-:Y:S01]  /*6a50*/  IMAD R19, R3, R40.reuse, R19 ;  /* 0x0000002803137224 */ /* 0x080fe200078e0213 */
[----:B------:R-:W-:Y:S01]  /*6a60*/  SHF.R.S32.HI R2, RZ, 0x18, R45 ;  /* 0x00000018ff027819 */ /* 0x000fe2000001142d */
[-C--:B------:R-:W-:Y:S01]  /*6a70*/  IMAD R20, R4, R40.reuse, R20 ;  /* 0x0000002804147224 */ /* 0x080fe200078e0214 */
[----:B------:R-:W-:Y:S01]  /*6a80*/  SHF.L.U32 R4, R46, 0x10, RZ ;  /* 0x000000102e047819 */ /* 0x000fe200000006ff */
[-C--:B------:R-:W-:Y:S01]  /*6a90*/  IMAD R21, R0, R40.reuse, R21 ;  /* 0x0000002800157224 */ /* 0x080fe200078e0215 */
[C---:B------:R-:W-:Y:S01]  /*6aa0*/  PRMT R0, R46.reuse, 0x8880, RZ ;  /* 0x000088802e007816 */ /* 0x040fe200000000ff */
[----:B------:R1:W-:Y:S01]  /*6ab0*/  STS.128 [R69+UR44+0x2200], R52 ;  /* 0x0022003445007988 */ /* 0x0003e20008000c2c */
[----:B------:R-:W-:Y:S01]  /*6ac0*/  SHF.L.U32 R3, R46, 0x8, RZ ;  /* 0x000000082e037819 */ /* 0x000fe200000006ff */
[-C--:B------:R-:W-:Y:S01]  /*6ad0*/  IMAD R22, R2, R40.reuse, R22 ;  /* 0x0000002802167224 */ /* 0x080fe200078e0216 */
[----:B------:R-:W-:Y:S01]  /*6ae0*/  SHF.R.S32.HI R2, RZ, 0x18, R4 ;  /* 0x00000018ff027819 */ /* 0x000fe20000011404 */
[-C--:B------:R-:W-:Y:S01]  /*6af0*/  IMAD R23, R0, R40.reuse, R23 ;  /* 0x0000002800177224 */ /* 0x080fe200078e0217 */
[----:B------:R-:W-:Y:S01]  /*6b00*/  SHF.R.S32.HI R3, RZ, 0x18, R3 ;  /* 0x00000018ff037819 */ /* 0x000fe20000011403 */
[----:B------:R-:W-:Y:S01]  /*6b10*/  IMAD R30, R38, R35, RZ ;  /* 0x00000023261e7224 */ /* 0x000fe200078e02ff */
[----:B------:R-:W-:Y:S01]  /*6b20*/  SHF.R.S32.HI R0, RZ, 0x18, R46 ;  /* 0x00000018ff007819 */ /* 0x000fe2000001142e */
[-C--:B------:R-:W-:Y:S01]  /*6b30*/  IMAD R24, R2, R40.reuse, R24 ;  /* 0x0000002802187224 */ /* 0x080fe200078e0218 */
[----:B------:R-:W-:Y:S01]  /*6b40*/  PRMT R2, R47, 0x8880, RZ ;  /* 0x000088802f027816 */ /* 0x000fe200000000ff */
[-C--:B------:R-:W-:Y:S01]  /*6b50*/  IMAD R25, R3, R40.reuse, R25 ;  /* 0x0000002803197224 */ /* 0x080fe200078e0219 */
[C---:B------:R-:W-:Y:S01]  /*6b60*/  SHF.L.U32 R3, R47.reuse, 0x10, RZ ;  /* 0x000000102f037819 */ /* 0x040fe200000006ff */
[----:B------:R-:W-:Y:S01]  /*6b70*/  IMAD.SHL.U32 R4, R47, 0x100, RZ ;  /* 0x000001002f047824 */ /* 0x000fe200078e00ff */
[----:B------:R-:W-:Y:S01]  /*6b80*/  SHF.R.S32.HI R5, RZ, 0x18, R47 ;  /* 0x00000018ff057819 */ /* 0x000fe2000001142f */
[-C--:B------:R-:W-:Y:S01]  /*6b90*/  IMAD R26, R0, R40.reuse, R26 ;  /* 0x00000028001a7224 */ /* 0x080fe200078e021a */
[----:B------:R-:W-:Y:S01]  /*6ba0*/  SHF.R.S32.HI R3, RZ, 0x18, R3 ;  /* 0x00000018ff037819 */ /* 0x000fe20000011403 */
[-C--:B------:R-:W-:Y:S01]  /*6bb0*/  IMAD R27, R2, R40.reuse, R27 ;  /* 0x00000028021b7224 */ /* 0x080fe200078e021b */
[----:B------:R-:W-:Y:S02]  /*6bc0*/  SHF.R.S32.HI R4, RZ, 0x18, R4 ;  /* 0x00000018ff047819 */ /* 0x000fe40000011404 */
[----:B------:R-:W-:Y:S01]  /*6bd0*/  I2IP.S8.S32.SAT R17, R18, R17, RZ ;  /* 0x0000001112117239 */ /* 0x000fe200000014ff */
[-C--:B------:R-:W-:Y:S01]  /*6be0*/  IMAD R28, R3, R40.reuse, R28 ;  /* 0x00000028031c7224 */ /* 0x080fe200078e021c */
[----:B------:R-:W-:Y:S01]  /*6bf0*/  I2IP.S8.S32.SAT R21, R22, R21, RZ ;  /* 0x0000001516157239 */ /* 0x000fe200000014ff */
[-C--:B------:R-:W-:Y:S01]  /*6c00*/  IMAD R29, R4, R40.reuse, R29 ;  /* 0x00000028041d7224 */ /* 0x080fe200078e021d */
[----:B------:R-:W-:Y:S01]  /*6c10*/  I2IP.S8.S32.SAT R16, R16, R15, R17 ;  /* 0x0000000f10107239 */ /* 0x000fe20000001411 */
[----:B------:R-:W-:Y:S01]  /*6c20*/  IMAD R30, R5, R40, R30 ;  /* 0x00000028051e7224 */ /* 0x000fe200078e021e */
[----:B------:R-:W-:Y:S02]  /*6c30*/  I2IP.S8.S32.SAT R17, R20, R19, R21 ;  /* 0x0000001314117239 */ /* 0x000fe40000001415 */
[----:B------:R-:W-:Y:S02]  /*6c40*/  I2IP.S8.S32.SAT R18, R26, R25, RZ ;  /* 0x000000191a127239 */ /* 0x000fe400000014ff */
[----:B------:R-:W-:Y:S02]  /*6c50*/  I2IP.S8.S32.SAT R19, R30, R29, RZ ;  /* 0x0000001d1e137239 */ /* 0x000fe400000014ff */
[----:B------:R-:W-:Y:S02]  /*6c60*/  IADD3 R2, PT, PT, R69, UR44, RZ ;  /* 0x0000002c45027c10 */ /* 0x000fe4000fffe0ff */
[----:B------:R-:W-:Y:S02]  /*6c70*/  SHF.L.U32 R0, R79, 0x4, RZ ;  /* 0x000000044f007819 */ /* 0x000fe400000006ff */
[----:B------:R-:W-:Y:S02]  /*6c80*/  I2IP.S8.S32.SAT R18, R24, R23, R18 ;  /* 0x0000001718127239 */ /* 0x000fe40000001412 */
[----:B------:R-:W-:Y:S02]  /*6c90*/  I2IP.S8.S32.SAT R19, R28, R27, R19 ;  /* 0x0000001b1c137239 */ /* 0x000fe40000001413 */
[----:B------:R-:W-:Y:S02]  /*6ca0*/  IADD3 R87, PT, PT, R2, R0, RZ ;  /* 0x0000000002577210 */ /* 0x000fe40007ffe0ff */
[----:B------:R-:W-:Y:S02]  /*6cb0*/  LEA R3, R81, UR44, 0x3 ;  /* 0x0000002c51037c11 */ /* 0x000fe4000f8e18ff */
[----:B------:R-:W-:Y:S01]  /*6cc0*/  @P6 SHF.L.U32 R4, R80, 0x1f, RZ ;  /* 0x0000001f50046819 */ /* 0x000fe200000006ff */
[----:B------:R1:W-:Y:S01]  /*6cd0*/  STS.128 [R87+0x2210], R16 ;  /* 0x0022101057007388 */ /* 0x0003e20000000c00 */
[----:B------:R-:W-:Y:S01]  /*6ce0*/  @!PT LDS RZ, [RZ] ;  /* 0x00000000fffff984 */ /* 0x000fe20000000800 */
[----:B------:R-:W-:Y:S01]  /*6cf0*/  @!PT LDS RZ, [RZ] ;  /* 0x00000000fffff984 */ /* 0x000fe20000000800 */
[----:B------:R-:W-:Y:S01]  /*6d00*/  @!PT LDS RZ, [RZ] ;  /* 0x00000000fffff984 */ /* 0x000fe20000000800 */
[----:B------:R-:W-:Y:S01]  /*6d10*/  @!PT LDS RZ, [RZ] ;  /* 0x00000000fffff984 */ /* 0x000fe20000000800 */
[----:B------:R2:W-:Y:S07]  /*6d20*/  MEMBAR.ALL.CTA ;  /* 0x0000000000007992 */ /* 0x0005ee0000008000 */
[----:B--2---:R-:W2:Y:S02]  /*6d30*/  FENCE.VIEW.ASYNC.S ;  /* 0x00000000000073c6 */ /* 0x004ea40000000000 */
[----:B--2---:R-:W-:Y:S06]  /*6d40*/  BAR.SYNC.DEFER_BLOCKING 0x1, 0x80 ;  /* 0x0042000000007b1d */ /* 0x004fec0000010000 */
[----:B------:R-:W-:Y:S05]  /*6d50*/  @P0 BRA `(.L_x_107) ;  /* 0x0000000000280947 */ /* 0x000fea0003800000 */
[----:B------:R-:W2:Y:S01]  /*6d60*/  LDCU.64 UR6, c[0x0][0x348] ;  /* 0x00006900ff0677ac */ /* 0x000ea20008000a00 */
[----:B------:R-:W-:Y:S01]  /*6d70*/  UIADD3 UR4, UPT, UPT, UR44, 0x2200, URZ ;  /* 0x000022002c047890 */ /* 0x000fe2000fffe0ff */
[----:B------:R-:W-:Y:S05]  /*6d80*/  UMOV UR51, UR36 ;  /* 0x0000002400337c82 */ /* 0x000fea0008000000 */
[----:B------:R-:W-:Y:S04]  /*6d90*/  MOV R85, UR4 ;  /* 0x0000000400557c02 */ /* 0x000fe80008000f00 */
[----:B------:R-:W-:Y:S01]  /*6da0*/  R2UR UR48, R85 ;  /* 0x00000000553072ca */ /* 0x000fe200000e0000 */
[----:B--2---:R-:W-:Y:S04]  /*6db0*/  UIADD3 UR4, UP0, UPT, UR6, 0x680, URZ ;  /* 0x0000068006047890 */ /* 0x004fe8000ff1e0ff */
[----:B------:R-:W-:Y:S09]  /*6dc0*/  UIADD3.X UR5, UPT, UPT, URZ, UR7, URZ, UP0, !UPT ;  /* 0x00000007ff057290 */ /* 0x000ff200087fe4ff */
[----:B------:R2:W-:Y:S01]  /*6dd0*/  UTMASTG.3D [UR48], [UR4] ;  /* 0x00000030040073b5 */ /* 0x0005e20008010000 */
[----:B------:R0:W-:Y:S01]  /*6de0*/  UTMACMDFLUSH ;  /* 0x00000000000079b7 */ /* 0x0001e20000000000 */
[----:B--2---:R-:W-:Y:S04]  /*6df0*/  DEPBAR.LE SB0, 0x1 ;  /* 0x000080400000791a */ /* 0x004fe80000000000 */
.L_x_107:
[----:B------:R-:W-:Y:S05]  /*6e00*/  BSYNC.RECONVERGENT B0 ;  /* 0x0000000000007941 */ /* 0x000fea0003800200 */
.L_x_106:
[----:B------:R-:W-:Y:S06]  /*6e10*/  BAR.SYNC.DEFER_BLOCKING 0x1, 0x80 ;  /* 0x0042000000007b1d */ /* 0x000fec0000010000 */
[----:B------:R-:W2:Y:S01]  /*6e20*/  @P6 SYNCS.PHASECHK.TRANS64.TRYWAIT P0, [R3+URZ+0x80], R4 ;  /* 0x00008004030065a7 */ /* 0x000ea200080011ff */
[----:B------:R-:W-:Y:S01]  /*6e30*/  BSSY B1, `(.L_x_108) ;  /* 0x000001f000017945 */ /* 0x000fe20003800000 */
[----:B--2---:R-:W-:Y:S03]  /*6e40*/  @P6 SEL R56, RZ, 0x1, !P0 ;  /* 0x00000001ff386807 */ /* 0x004fe60004000000 */
[----:B------:R-:W-:Y:S05]  /*6e50*/  @!P6 BRA `(.L_x_109) ;  /* 0x000000000070e947 */ /* 0x000fea0003800000 */
[----:B------:R-:W-:Y:S01]  /*6e60*/  ISETP.NE.AND P1, PT, R57, RZ, PT ;  /* 0x000000ff3900720c */ /* 0x000fe20003f25270 */
[----:B------:R-:W-:Y:S01]  /*6e70*/  BSSY B0, `(.L_x_110) ;  /* 0x0000008000007945 */ /* 0x000fe20003800000 */
[----:B------:R-:W-:Y:S11]  /*6e80*/  ISETP.NE.AND P0, PT, R56, RZ, PT ;  /* 0x000000ff3800720c */ /* 0x000ff60003f05270 */
[----:B------:R-:W-:Y:S04]  /*6e90*/  @P1 IMAD R2, R81, 0x1000, R2 ;  /* 0x0000100051021824 */ /* 0x000fe800078e0202 */
[----:B------:R-:W-:Y:S01]  /*6ea0*/  @P1 IMAD.IADD R4, R0, 0x1, R2 ;  /* 0x0000000100041824 */ /* 0x000fe200078e0202 */
[----:B------:R-:W-:Y:S06]  /*6eb0*/  @P0 BRA `(.L_x_111) ;  /* 0x00000000000c0947 */ /* 0x000fec0003800000 */
[----:B------:R-:W-:Y:S04]  /*6ec0*/  SHF.L.U32 R0, R80, 0x1f, RZ ;  /* 0x0000001f50007819 */ /* 0x000fe800000006ff */
[----:B------:R-:W2:Y:S02]  /*6ed0*/  SYNCS.PHASECHK.TRANS64.TRYWAIT P0, [R3+URZ+0x80], R0 ;  /* 0x00008000030075a7 */ /* 0x000ea400080011ff */
[----:B--2---:R-:W-:Y:S05]  /*6ee0*/  @!P0 BRA `(.L_x_112) ;  /* 0x0000001800308947 */ /* 0x004fea0003800000 */
.L_x_111:
[----:B------:R-:W-:Y:S05]  /*6ef0*/  BSYNC B0 ;  /* 0x0000000000007941 */ /* 0x000fea0003800000 */
.L_x_110:
[----:B------:R-:W-:Y:S01]  /*6f00*/  ISETP.NE.AND P0, PT, R57, RZ, PT ;  /* 0x000000ff3900720c */ /* 0x000fe20003f05270 */
[----:B--2---:R-:W-:Y:S02]  /*6f10*/  VIADD R3, R3, 0x90 ;  /* 0x0000009003037836 */ /* 0x004fe40000000000 */
[----:B------:R-:W-:Y:S02]  /*6f20*/  IMAD.U32 R0, RZ, RZ, UR45 ;  /* 0x0000002dff007e24 */ /* 0x000fe4000f8e00ff */
[----:B------:R-:W-:Y:S03]  /*6f30*/  VIADD R81, R81, 0x1 ;  /* 0x0000000151517836 */ /* 0x000fe60000000000 */
[----:B------:R-:W-:Y:S05]  /*6f40*/  PRMT R0, R0, 0x654, R3 ;  /* 0x0000065400007816 */ /* 0x000fea0000000003 */
[----:B------:R2:W3:Y:S04]  /*6f50*/  @P0 LDS.128 R48, [R2+0x200] ;  /* 0x0002000002300984 */ /* 0x0004e80000000c00 */
        /* <DEDUP_REMOVED lines=11> */
[----:B--23--:R-:W-:Y:S02]  /*7010*/  LOP3.LUT R80, R80, R0, RZ, 0x3c, !PT ;  /* 0x0000000050507212 */ /* 0x00cfe400078e3cff */
.L_x_109:
[----:B------:R-:W-:Y:S05]  /*7020*/  BSYNC B1 ;  /* 0x0000000000017941 */ /* 0x000fea0003800000 */
.L_x_108:
[----:B------:R-:W-:Y:S05]  /*7030*/  VIADD R0, R39, 0x40 ;  /* 0x0000004027007836 */ /* 0x000fea0000000000 */
[----:B------:R-:W-:Y:S04]  /*7040*/  SHF.R.U32.HI R0, RZ, 0x15, R0 ;  /* 0x00000015ff007819 */ /* 0x000fe80000011600 */
[----:B------:R-:W-:Y:S11]  /*7050*/  LOP3.LUT P0, RZ, R0, 0x3, R75, 0x48, !PT ;  /* 0x0000000300ff7812 */ /* 0x000ff6000780484b */
[----:B------:R-:W-:Y:S02]  /*7060*/  @!UPT UIADD3 URZ, UPT, UPT, URZ, URZ, URZ ;  /* 0x000000fffffff290 */ /* 0x000fe4000fffe0ff */
[----:B------:R-:W-:Y:S05]  /*7070*/  @!P0 BRA `(.L_x_113) ;  /* 0x0000000000408947 */ /* 0x000fea0003800000 */
[----:B------:R-:W2:Y:S01]  /*7080*/  LDCU.64 UR8, c[0x4][0x70] ;  /* 0x01000e00ff0877ac */ /* 0x000ea20008000a00 */
[----:B------:R-:W-:Y:S01]  /*7090*/  MOV R3, 0x0 ;  /* 0x0000000000037802 */ /* 0x000fe20000000f00 */
[----:B------:R-:W-:Y:S02]  /*70a0*/  HFMA2 R12, -RZ, RZ, 0, 5.9604644775390625e-08 ;  /* 0x00000001ff0c7431 */ /* 0x000fe400000001ff */
[----:B------:R-:W-:Y:S02]  /*70b0*/  IMAD.MOV.U32 R8, RZ, RZ, 0x192 ;  /* 0x00000192ff087424 */ /* 0x000fe400078e00ff */
[----:B------:R-:W-:Y:S01]  /*70c0*/  IMAD.MOV.U32 R13, RZ, RZ, RZ ;  /* 0x000000ffff0d7224 */ /* 0x000fe200078e00ff */
[----:B------:R-:W3:Y:S01]  /*70d0*/  LDCU.64 UR6, c[0x4][0x78] ;  /* 0x01000f00ff0677ac */ /* 0x000ee20008000a00 */
[----:B------:R-:W1:Y:S01]  /*70e0*/  LDC.64 R2, c[0x4][R3] ;  /* 0x0100000003027b82 */ /* 0x000e620000000a00 */
[----:B------:R-:W5:Y:S01]  /*70f0*/  LDCU.64 UR4, c[0x4][0x10] ;  /* 0x01000200ff0477ac */ /* 0x000f620008000a00 */
[----:B--2---:R-:W-:Y:S01]  /*7100*/  MOV R5, UR9 ;  /* 0x0000000900057c02 */ /* 0x004fe20008000f00 */
[----:B------:R-:W-:Y:S01]  /*7110*/  IMAD.U32 R4, RZ, RZ, UR8 ;  /* 0x00000008ff047e24 */ /* 0x000fe2000f8e00ff */
[----:B---3--:R-:W-:Y:S01]  /*7120*/  MOV R7, UR7 ;  /* 0x0000000700077c02 */ /* 0x008fe20008000f00 */
[----:B------:R-:W-:Y:S01]  /*7130*/  IMAD.U32 R6, RZ, RZ, UR6 ;  /* 0x00000006ff067e24 */ /* 0x000fe2000f8e00ff */
[----:B-----5:R-:W-:Y:S01]  /*7140*/  MOV R11, UR5 ;  /* 0x00000005000b7c02 */ /* 0x020fe20008000f00 */
[----:B------:R-:W-:Y:S02]  /*7150*/  IMAD.U32 R10, RZ, RZ, UR4 ;  /* 0x00000004ff0a7e24 */ /* 0x000fe4000f8e00ff */
[----:B------:R-:W-:Y:S07]  /*7160*/  LEPC R20, `(.L_x_113) ;  /* 0x000000001014794e */ /* 0x000fee0000000000 */
[----:B-1--4-:R-:W-:Y:S05]  /*7170*/  CALL.ABS.NOINC R2 ;  /* 0x0000000002007343 */ /* 0x012fea0003c00000 */
.L_x_113:
[----:B------:R-:W-:Y:S01]  /*7180*/  ISETP.NE.AND P0, PT, R86, RZ, PT ;  /* 0x000000ff5600720c */ /* 0x000fe20003f05270 */
[----:B------:R-:W-:Y:S05]  /*7190*/  WARPSYNC.ALL ;  /* 0x0000000000007948 */ /* 0x000fea0003800000 */
[----:B------:R-:W-:Y:S01]  /*71a0*/  IMAD.SHL.U32 R66, R49, 0x100, RZ ;  /* 0x0000010031427824 */ /* 0x000fe200078e00ff */
[----:B------:R-:W-:Y:S01]  /*71b0*/  R2UR UR4, R39 ;  /* 0x00000000270472ca */ /* 0x000fe200000e0000 */
[----:B------:R-:W-:Y:S01]  /*71c0*/  IMAD.SHL.U32 R60, R51, 0x100, RZ ;  /* 0x00000100333c7824 */ /* 0x000fe200078e00ff */
[C---:B------:R-:W-:Y:S01]  /*71d0*/  SHF.L.U32 R2, R48.reuse, 0x10, RZ ;  /* 0x0000001030027819 */ /* 0x040fe200000006ff */
[----:B-1--4-:R-:W-:Y:S01]  /*71e0*/  IMAD.SHL.U32 R54, R45, 0x100, RZ ;  /* 0x000001002d367824 */ /* 0x012fe200078e00ff */
[C---:B------:R-:W-:Y:S01]  /*71f0*/  PRMT R0, R48.reuse, 0x8880, RZ ;  /* 0x0000888030007816 */ /* 0x040fe200000000ff */
[----:B------:R-:W-:Y:S01]  /*7200*/  BSSY.RECONVERGENT B0, `(.L_x_114) ;  /* 0x000009f000007945 */ /* 0x000fe20003800200 */
[----:B------:R-:W-:Y:S02]  /*7210*/  SHF.L.U32 R3, R48, 0x8, RZ ;  /* 0x0000000830037819 */ /* 0x000fe400000006ff */
[----:B------:R-:W-:Y:S02]  /*7220*/  SHF.R.S32.HI R2, RZ, 0x18, R2 ;  /* 0x00000018ff027819 */ /* 0x000fe40000011402 */
[----:B------:R-:W-:Y:S02]  /*7230*/  PRMT R68, R49, 0x8880, RZ ;  /* 0x0000888031447816 */ /* 0x000fe400000000ff */
[----:B------:R-:W-:Y:S01]  /*7240*/  SHF.R.S32.HI R3, RZ, 0x18, R3 ;  /* 0x00000018ff037819 */ /* 0x000fe20000011403 */
[----:B------:R-:W-:Y:S01]  /*7250*/  LDTM.16dp32bit_t0_t15.x32 R4, tmem[UR4+0x40] ;  /* 0x00004004000479ee */ /* 0x000fe20008a80000 */
[----:B------:R-:W1:Y:S01]  /*7260*/  LDTM.16dp32bit_t16_t31.x32 R4, tmem[UR4+0x60] ;  /* 0x00006004000479ee */ /* 0x000e620008aa0000 */
[----:B------:R-:W-:Y:S01]  /*7270*/  NOP ;  /* 0x0000000000007918 */ /* 0x000fe20000000000 */
[C---:B------:R-:W-:Y:S02]  /*7280*/  SHF.L.U32 R63, R50.reuse, 0x8, RZ ;  /* 0x00000008323f7819 */ /* 0x040fe400000006ff */
[C---:B------:R-:W-:Y:S02]  /*7290*/  PRMT R62, R51.reuse, 0x8880, RZ ;  /* 0x00008880333e7816 */ /* 0x040fe400000000ff */
[----:B------:R-:W-:Y:S02]  /*72a0*/  SHF.L.U32 R61, R51, 0x10, RZ ;  /* 0x00000010333d7819 */ /* 0x000fe400000006ff */
[----:B------:R-:W-:Y:S02]  /*72b0*/  R2UR UR5, R43 ;  /* 0x000000002b0572ca */ /* 0x000fe400000e0000 */
[----:B------:R-:W-:Y:S01]  /*72c0*/  SHF.R.S32.HI R39, RZ, 0x18, R48 ;  /* 0x00000018ff277819 */ /* 0x000fe20000011430 */
[----:B------:R-:W-:Y:S01]  /*72d0*/  IMAD.SHL.U32 R48, R47, 0x100, RZ ;  /* 0x000001002f307824 */ /* 0x000fe200078e00ff */
[----:B------:R-:W-:Y:S02]  /*72e0*/  SHF.L.U32 R67, R49, 0x10, RZ ;  /* 0x0000001031437819 */ /* 0x000fe400000006ff */
[C---:B------:R-:W-:Y:S02]  /*72f0*/  PRMT R65, R50.reuse, 0x8880, RZ ;  /* 0x0000888032417816 */ /* 0x040fe400000000ff */
[----:B------:R-:W-:Y:S02]  /*7300*/  SHF.R.S32.HI R41, RZ, 0x18, R49 ;  /* 0x00000018ff297819 */ /* 0x000fe40000011431 */
[----:B------:R-:W-:Y:S02]  /*7310*/  SHF.L.U32 R64, R50, 0x10, RZ ;  /* 0x0000001032407819 */ /* 0x000fe400000006ff */
[----:B------:R-:W-:Y:S01]  /*7320*/  SHF.R.S32.HI R42, RZ, 0x18, R50 ;  /* 0x00000018ff2a7819 */ /* 0x000fe20000011432 */
[----:B------:R-:W-:Y:S01]  /*7330*/  UIADD3 UR4, UPT, UPT, UR5, 0xf0, URZ ;  /* 0x000000f005047890 */ /* 0x000fe2000fffe0ff */
[----:B------:R-:W-:Y:S01]  /*7340*/  PRMT R59, R44, 0x8880, RZ ;  /* 0x000088802c3b7816 */ /* 0x000fe200000000ff */
[C---:B-1----:R-:W-:Y:S02]  /*7350*/  IMAD R4, R38.reuse, R4, RZ ;  /* 0x0000000426047224 */ /* 0x042fe400078e02ff */
[----:B------:R-:W-:Y:S01]  /*7360*/  UPRMT UR4, UR45, 0x654, UR4 ;  /* 0x000006542d047896 */ /* 0x000fe20008000004 */
[C---:B------:R-:W-:Y:S01]  /*7370*/  IMAD R5, R38.reuse, R5, RZ ;  /* 0x0000000526057224 */ /* 0x040fe200078e02ff */
[----:B------:R-:W-:Y:S01]  /*7380*/  SHF.R.S32.HI R43, RZ, 0x18, R51 ;  /* 0x00000018ff2b7819 */ /* 0x000fe20000011433 */
[----:B------:R-:W-:Y:S01]  /*7390*/  IMAD R6, R38, R6, RZ ;  /* 0x0000000626067224 */ /* 0x000fe200078e02ff */
[----:B------:R-:W-:Y:S01]  /*73a0*/  SHF.L.U32 R51, R46, 0x8, RZ ;  /* 0x000000082e337819 */ /* 0x000fe200000006ff */
[----:B------:R-:W-:Y:S01]  /*73b0*/  IMAD R4, R0, R40, R4 ;  /* 0x0000002800047224 */ /* 0x000fe200078e0204 */
[----:B------:R-:W-:Y:S01]  /*73c0*/  MOV R0, R68 ;  /* 0x0000004400007202 */ /* 0x000fe20000000f00 */
[----:B------:R-:W-:Y:S01]  /*73d0*/  IMAD R7, R38, R7, RZ ;  /* 0x0000000726077224 */ /* 0x000fe200078e02ff */
[----:B------:R-:W-:Y:S01]  /*73e0*/  SHF.L.U32 R58, R44, 0x10, RZ ;  /* 0x000000102c3a7819 */ /* 0x000fe200000006ff */
[-C--:B------:R-:W-:Y:S01]  /*73f0*/  IMAD R5, R2, R40.reuse, R5 ;  /* 0x0000002802057224 */ /* 0x080fe200078e0205 */
[----:B------:R-:W-:Y:S01]  /*7400*/  SYNCS.ARRIVE.TRANS64.RED.A1T0 RZ, [UR4], RZ ;  /* 0x000000ffffff79a7 */ /* 0x000fe20008100404 */
[----:B------:R-:W-:Y:S01]  /*7410*/  IMAD R6, R3, R40, R6 ;  /* 0x0000002803067224 */ /* 0x000fe200078e0206 */
[----:B------:R-:W-:Y:S01]  /*7420*/  SHF.R.S32.HI R2, RZ, 0x18, R67 ;  /* 0x00000018ff027819 */ /* 0x000fe20000011443 */
[C---:B------:R-:W-:Y:S01]  /*7430*/  IMAD R8, R38.reuse, R8, RZ ;  /* 0x0000000826087224 */ /* 0x040fe200078e02ff */
[----:B------:R-:W-:Y:S01]  /*7440*/  SHF.R.S32.HI R3, RZ, 0x18, R66 ;  /* 0x00000018ff037819 */ /* 0x000fe20000011442 */
[-C--:B------:R-:W-:Y:S01]  /*7450*/  IMAD R7, R39, R40.reuse, R7 ;  /* 0x0000002827077224 */ /* 0x080fe200078e0207 */
[----:B------:R-:W-:Y:S01]  /*7460*/  MOV R39, R65 ;  /* 0x0000004100277202 */ /* 0x000fe20000000f00 */
[----:B------:R-:W-:Y:S01]  /*7470*/  IMAD R9, R38, R9, RZ ;  /* 0x0000000926097224 */ /* 0x000fe200078e02ff */
[C---:B------:R-:W-:Y:S01]  /*7480*/  PRMT R56, R45.reuse, 0x8880, RZ ;  /* 0x000088802d387816 */ /* 0x040fe200000000ff */
[----:B------:R-:W-:Y:S01]  /*7490*/  IMAD R8, R0, R40, R8 ;  /* 0x0000002800087224 */ /* 0x000fe200078e0208 */
[----:B------:R-:W-:Y:S01]  /*74a0*/  SHF.L.U32 R55, R45, 0x10, RZ ;  /* 0x000000102d377819 */ /* 0x000fe200000006ff */
[----:B------:R-:W-:Y:S01]  /*74b0*/  IMAD R10, R38, R10, RZ ;  /* 0x0000000a260a7224 */ /* 0x000fe200078e02ff */
[----:B------:R-:W-:Y:S01]  /*74c0*/  PRMT R53, R46, 0x8880, RZ ;  /* 0x000088802e357816 */ /* 0x000fe200000000ff */
[----:B------:R-:W-:Y:S01]  /*74d0*/  IMAD R9, R2, R40, R9 ;  /* 0x0000002802097224 */ /* 0x000fe200078e0209 */
[----:B------:R-:W-:Y:S01]  /*74e0*/  SHF.R.S32.HI R45, RZ, 0x18, R45 ;  /* 0x00000018ff2d7819 */ /* 0x000fe2000001142d */
[----:B------:R-:W-:Y:S01]  /*74f0*/  IMAD R0, R38, R20, RZ ;  /* 0x0000001426007224 */ /* 0x000fe200078e02ff */
[----:B------:R-:W-:Y:S01]  /*7500*/  SHF.L.U32 R52, R46, 0x10, RZ ;  /* 0x000000102e347819 */ /* 0x000fe200000006ff */
[C---:B------:R-:W-:Y:S01]  /*7510*/  IMAD R11, R38.reuse, R11, RZ ;  /* 0x0000000b260b7224 */ /* 0x040fe200078e02ff */
[C---:B------:R-:W-:Y:S01]  /*7520*/  PRMT R50, R47.reuse, 0x8880, RZ ;  /* 0x000088802f327816 */ /* 0x040fe200000000ff */
[C---:B------:R-:W-:Y:S01]  /*7530*/  IMAD R2, R38.reuse, R21, RZ ;  /* 0x0000001526027224 */ /* 0x040fe200078e02ff */
[----:B------:R-:W-:Y:S01]  /*7540*/  SHF.R.S32.HI R46, RZ, 0x18, R46 ;  /* 0x00000018ff2e7819 */ /* 0x000fe2000001142e */
[C---:B------:R-:W-:Y:S01]  /*7550*/  IMAD R20, R38.reuse, R24, RZ ;  /* 0x0000001826147224 */ /* 0x040fe200078e02ff */
[----:B------:R-:W-:Y:S01]  /*7560*/  SHF.L.U32 R49, R47, 0x10, RZ ;  /* 0x000000102f317819 */ /* 0x000fe200000006ff */
[C---:B------:R-:W-:Y:S01]  /*7570*/  IMAD R21, R38.reuse, R25, RZ ;  /* 0x0000001926157224 */ /* 0x040fe200078e02ff */
[----:B------:R-:W-:Y:S01]  /*7580*/  SHF.R.S32.HI R47, RZ, 0x18, R47 ;  /* 0x00000018ff2f7819 */ /* 0x000fe2000001142f */
[----:B------:R-:W-:Y:S01]  /*7590*/  IMAD R24, R38, R28, RZ ;  /* 0x0000001c26187224 */ /* 0x000fe200078e02ff */
[----:B------:R-:W-:Y:S01]  /*75a0*/  SHF.L.U32 R57, R44, 0x8, RZ ;  /* 0x000000082c397819 */ /* 0x000fe200000006ff */
[----:B------:R-:W-:Y:S01]  /*75b0*/  IMAD R10, R3, R40, R10 ;  /* 0x00000028030a7224 */ /* 0x000fe200078e020a */
[----:B------:R-:W-:Y:S01]  /*75c0*/  SHF.R.S32.HI R44, RZ, 0x18, R44 ;  /* 0x00000018ff2c7819 */ /* 0x000fe2000001142c */
[----:B------:R-:W-:Y:S01]  /*75d0*/  IMAD R12, R38, R12, RZ ;  /* 0x0000000c260c7224 */ /* 0x000fe200078e02ff */
[----:B------:R-:W-:Y:S01]  /*75e0*/  IADD3 R36, PT, PT, R36, 0x1, RZ ;  /* 0x0000000124247810 */ /* 0x000fe20007ffe0ff */
[C---:B------:R-:W-:Y:S02]  /*75f0*/  IMAD R25, R38.reuse, R29, RZ ;  /* 0x0000001d26197224 */ /* 0x040fe400078e02ff */
[C---:B------:R-:W-:Y:S01]  /*7600*/  IMAD R28, R38.reuse, R32, RZ ;  /* 0x00000020261c7224 */ /* 0x040fe200078e02ff */
[----:B------:R-:W-:Y:S01]  /*7610*/  SHF.R.S32.HI R32, RZ, 0x18, R64 ;  /* 0x00000018ff207819 */ /* 0x000fe20000011440 */
[C---:B------:R-:W-:Y:S01]  /*7620*/  IMAD R29, R38.reuse, R33, RZ ;  /* 0x00000021261d7224 */ /* 0x040fe200078e02ff */
[----:B------:R-:W-:Y:S01]  /*7630*/  I2IP.S8.S32.SAT R33, R7, R6, RZ ;  /* 0x0000000607217239 */ /* 0x000fe200000014ff */
[----:B------:R-:W-:Y:S01]  /*7640*/  IMAD R11, R41, R40, R11 ;  /* 0x00000028290b7224 */ /* 0x000fe200078e020b */
[----:B------:R-:W-:Y:S01]  /*7650*/  SHF.R.S32.HI R6, RZ, 0x18, R63 ;  /* 0x00000018ff067819 */ /* 0x000fe2000001143f */
[C---:B------:R-:W-:Y:S01]  /*7660*/  IMAD R13, R38.reuse, R13, RZ ;  /* 0x0000000d260d7224 */ /* 0x040fe200078e02ff */
[----:B------:R-:W-:Y:S01]  /*7670*/  MOV R7, R62 ;  /* 0x0000003e00077202 */ /* 0x000fe20000000f00 */
[C---:B------:R-:W-:Y:S02]  /*7680*/  IMAD R14, R38.reuse, R14, RZ ;  /* 0x0000000e260e7224 */ /* 0x040fe400078e02ff */
[C---:B------:R-:W-:Y:S02]  /*7690*/  IMAD R3, R38.reuse, R22, RZ ;  /* 0x0000001626037224 */ /* 0x040fe400078e02ff */
[----:B------:R-:W-:Y:S02]  /*76a0*/  IMAD R12, R39, R40, R12 ;  /* 0x00000028270c7224 */ /* 0x000fe400078e020c */
[C---:B------:R-:W-:Y:S02]  /*76b0*/  IMAD R22, R38.reuse, R26, RZ ;  /* 0x0000001a26167224 */ /* 0x040fe400078e02ff */
[C---:B------:R-:W-:Y:S02]  /*76c0*/  IMAD R15, R38.reuse, R15, RZ ;  /* 0x0000000f260f7224 */ /* 0x040fe400078e02ff */
[----:B------:R-:W-:Y:S02]  /*76d0*/  IMAD R26, R38, R30, RZ ;  /* 0x0000001e261a7224 */ /* 0x000fe400078e02ff */
[----:B------:R-:W-:Y:S02]  /*76e0*/  IMAD R13, R32, R40, R13 ;  /* 0x00000028200d7224 */ /* 0x000fe400078e020d */
[C---:B------:R-:W-:Y:S01]  /*76f0*/  IMAD R30, R38.reuse, R34, RZ ;  /* 0x00000022261e7224 */ /* 0x040fe200078e02ff */
[----:B------:R-:W-:Y:S01]  /*7700*/  I2IP.S8.S32.SAT R34, R11, R10, RZ ;  /* 0x0000000a0b227239 */ /* 0x000fe200000014ff */
[----:B------:R-:W-:Y:S01]  /*7710*/  IMAD R16, R38, R16, RZ ;  /* 0x0000001026107224 */ /* 0x000fe200078e02ff */
[----:B------:R-:W-:Y:S01]  /*7720*/  SHF.R.S32.HI R10, RZ, 0x18, R61 ;  /* 0x00000018ff0a7819 */ /* 0x000fe2000001143d */
[----:B------:R-:W-:Y:S01]  /*7730*/  IMAD R14, R6, R40, R14 ;  /* 0x00000028060e7224 */ /* 0x000fe200078e020e */
[----:B------:R-:W-:Y:S01]  /*7740*/  I2IP.S8.S32.SAT R61, R9, R8, R34 ;  /* 0x00000008093d7239 */ /* 0x000fe20000001422 */
[----:B------:R-:W-:Y:S01]  /*7750*/  IMAD R17, R38, R17, RZ ;  /* 0x0000001126117224 */ /* 0x000fe200078e02ff */
[----:B------:R-:W-:Y:S01]  /*7760*/  SHF.R.S32.HI R11, RZ, 0x18, R60 ;  /* 0x00000018ff0b7819 */ /* 0x000fe2000001143c */
[----:B------:R-:W-:Y:S01]  /*7770*/  IMAD R15, R42, R40, R15 ;  /* 0x000000282a0f7224 */ /* 0x000fe200078e020f */
[----:B------:R-:W-:Y:S01]  /*7780*/  I2IP.S8.S32.SAT R60, R5, R4, R33 ;  /* 0x00000004053c7239 */ /* 0x000fe20000001421 */
[C---:B------:R-:W-:Y:S01]  /*7790*/  IMAD R18, R38.reuse, R18, RZ ;  /* 0x0000001226127224 */ /* 0x040fe200078e02ff */
[----:B------:R-:W-:Y:S01]  /*77a0*/  SHF.R.S32.HI R5, RZ, 0x18, R58 ;  /* 0x00000018ff057819 */ /* 0x000fe2000001143a */
[----:B------:R-:W-:Y:S01]  /*77b0*/  IMAD R16, R7, R40, R16 ;  /* 0x0000002807107224 */ /* 0x000fe200078e0210 */
[----:B------:R-:W-:Y:S01]  /*77c0*/  I2IP.S8.S32.SAT R14, R15, R14, RZ ;  /* 0x0000000e0f0e7239 */ /* 0x000fe200000014ff */
[----:B------:R-:W-:Y:S01]  /*77d0*/  IMAD R19, R38, R19, RZ ;  /* 0x0000001326137224 */ /* 0x000fe200078e02ff */
[----:B------:R-:W-:Y:S01]  /*77e0*/  SHF.R.S32.HI R7, RZ, 0x18, R48 ;  /* 0x00000018ff077819 */ /* 0x000fe20000011430 */
[----:B------:R-:W-:Y:S01]  /*77f0*/  IMAD R17, R10, R40, R17 ;  /* 0x000000280a117224 */ /* 0x000fe200078e0211 */
[----:B------:R-:W-:Y:S01]  /*7800*/  I2IP.S8.S32.SAT R62, R13, R12, R14 ;  /* 0x0000000c0d3e7239 */ /* 0x000fe2000000140e */
[-C--:B------:R-:W-:Y:S01]  /*7810*/  IMAD R18, R11, R40.reuse, R18 ;  /* 0x000000280b127224 */ /* 0x080fe200078e0212 */
[----:B------:R-:W-:Y:S01]  /*7820*/  SHF.R.S32.HI R6, RZ, 0x18, R57 ;  /* 0x00000018ff067819 */ /* 0x000fe20000011439 */
[----:B------:R-:W-:Y:S02]  /*7830*/  IMAD.MOV.U32 R4, RZ, RZ, R59 ;  /* 0x000000ffff047224 */ /* 0x000fe400078e003b */
[-C--:B------:R-:W-:Y:S02]  /*7840*/  IMAD R19, R43, R40.reuse, R19 ;  /* 0x000000282b137224 */ /* 0x080fe400078e0213 */
[----:B------:R-:W-:Y:S01]  /*7850*/  IMAD R0, R4, R40, R0 ;  /* 0x0000002804007224 */ /* 0x000fe200078e0200 */
[----:B------:R-:W-:Y:S01]  /*7860*/  MOV R4, R56 ;  /* 0x0000003800047202 */ /* 0x000fe20000000f00 */
[----:B------:R-:W-:Y:S01]  /*7870*/  IMAD R23, R38, R23, RZ ;  /* 0x0000001726177224 */ /* 0x000fe200078e02ff */
[----:B------:R-:W-:Y:S01]  /*7880*/  I2IP.S8.S32.SAT R18, R19, R18, RZ ;  /* 0x0000001213127239 */ /* 0x000fe200000014ff */
[-C--:B------:R-:W-:Y:S01]  /*7890*/  IMAD R2, R5, R40.reuse, R2 ;  /* 0x0000002805027224 */ /* 0x080fe200078e0202 */
[----:B------:R-:W-:Y:S01]  /*78a0*/  SHF.R.S32.HI R5, RZ, 0x18, R55 ;  /* 0x00000018ff057819 */ /* 0x000fe20000011437 */
[----:B------:R-:W-:Y:S01]  /*78b0*/  IMAD R3, R6, R40, R3 ;  /* 0x0000002806037224 */ /* 0x000fe200078e0203 */
[----:B------:R-:W-:Y:S01]  /*78c0*/  I2IP.S8.S32.SAT R63, R17, R16, R18 ;  /* 0x00000010113f7239 */ /* 0x000fe20000001412 */
[-C--:B------:R-:W-:Y:S01]  /*78d0*/  IMAD R23, R44, R40.reuse, R23 ;  /* 0x000000282c177224 */ /* 0x080fe200078e0217 */
[----:B------:R-:W-:Y:S01]  /*78e0*/  SHF.R.S32.HI R6, RZ, 0x18, R54 ;  /* 0x00000018ff067819 */ /* 0x000fe20000011436 */
[-C--:B------:R-:W-:Y:S01]  /*78f0*/  IMAD R20, R4, R40.reuse, R20 ;  /* 0x0000002804147224 */ /* 0x080fe200078e0214 */
[----:B------:R-:W-:Y:S01]  /*7900*/  MOV R4, R53 ;  /* 0x0000003500047202 */ /* 0x000fe20000000f00 */
[----:B------:R1:W-:Y:S01]  /*7910*/  STS.128 [R69+UR44+0x3200], R60 ;  /* 0x0032003c45007988 */ /* 0x0003e20008000c2c */
[----:B------:R-:W-:Y:S01]  /*7920*/  IMAD R27, R38, R27, RZ ;  /* 0x0000001b261b7224 */ /* 0x000fe200078e02ff */
[----:B------:R-:W-:Y:S01]  /*7930*/  I2IP.S8.S32.SAT R3, R23, R3, RZ ;  /* 0x0000000317037239 */ /* 0x000fe200000014ff */
[-C--:B------:R-:W-:Y:S01]  /*7940*/  IMAD R21, R5, R40.reuse, R21 ;  /* 0x0000002805157224 */ /* 0x080fe200078e0215 */
[----:B------:R-:W-:Y:S01]  /*7950*/  SHF.R.S32.HI R5, RZ, 0x18, R52 ;  /* 0x00000018ff057819 */ /* 0x000fe20000011434 */
[-C--:B------:R-:W-:Y:S01]  /*7960*/  IMAD R22, R6, R40.reuse, R22 ;  /* 0x0000002806167224 */ /* 0x080fe200078e0216 */
[----:B------:R-:W-:Y:S01]  /*7970*/  SHF.R.S32.HI R6, RZ, 0x18, R49 ;  /* 0x00000018ff067819 */ /* 0x000fe20000011431 */
[-C--:B------:R-:W-:Y:S02]  /*7980*/  IMAD R27, R45, R40.reuse, R27 ;  /* 0x000000282d1b7224 */ /* 0x080fe400078e021b */
[-C--:B------:R-:W-:Y:S01]  /*7990*/  IMAD R24, R4, R40.reuse, R24 ;  /* 0x0000002804187224 */ /* 0x080fe200078e0218 */
[----:B------:R-:W-:Y:S01]  /*79a0*/  SHF.R.S32.HI R4, RZ, 0x18, R51 ;  /* 0x00000018ff047819 */ /* 0x000fe20000011433 */
[----:B------:R-:W-:Y:S01]  /*79b0*/  IMAD R25, R5, R40, R25 ;  /* 0x0000002805197224 */ /* 0x000fe200078e0219 */
[----:B------:R-:W-:Y:S01]  /*79c0*/  MOV R5, R50 ;  /* 0x0000003200057202 */ /* 0x000fe20000000f00 */
[----:B------:R-:W-:Y:S02]  /*79d0*/  IMAD R31, R38, R31, RZ ;  /* 0x0000001f261f7224 */ /* 0x000fe400078e02ff */
[----:B------:R-:W-:Y:S01]  /*79e0*/  IMAD R26, R4, R40, R26 ;  /* 0x00000028041a7224 */ /* 0x000fe200078e021a */
[----:B------:R-:W-:Y:S01]  /*79f0*/  I2IP.S8.S32.SAT R4, R2, R0, R3 ;  /* 0x0000000002047239 */ /* 0x000fe20000001403 */
[-C--:B------:R-:W-:Y:S02]  /*7a00*/  IMAD R31, R46, R40.reuse, R31 ;  /* 0x000000282e1f7224 */ /* 0x080fe400078e021f */
[----:B------:R-:W-:Y:S01]  /*7a10*/  IMAD R28, R5, R40, R28 ;  /* 0x00000028051c7224 */ /* 0x000fe200078e021c */
[----:B------:R-:W-:Y:S01]  /*7a20*/  I2IP.S8.S32.SAT R5, R27, R22, RZ ;  /* 0x000000161b057239 */ /* 0x000fe200000014ff */
[----:B------:R-:W-:Y:S01]  /*7a30*/  IMAD R29, R6, R40, R29 ;  /* 0x00000028061d7224 */ /* 0x000fe200078e021d */
[----:B------:R-:W-:Y:S01]  /*7a40*/  I2IP.S8.S32.SAT R6, R31, R26, RZ ;  /* 0x0000001a1f067239 */ /* 0x000fe200000014ff */
[----:B------:R-:W-:Y:S01]  /*7a50*/  IMAD R35, R38, R35, RZ ;  /* 0x0000002326237224 */ /* 0x000fe200078e02ff */
[----:B------:R-:W-:Y:S01]  /*7a60*/  I2IP.S8.S32.SAT R5, R21, R20, R5 ;  /* 0x0000001415057239 */ /* 0x000fe20000001405 */
[----:B------:R-:W-:Y:S01]  /*7a70*/  IMAD R30, R7, R40, R30 ;  /* 0x00000028071e7224 */ /* 0x000fe200078e021e */
[----:B------:R-:W-:Y:S01]  /*7a80*/  I2IP.S8.S32.SAT R6, R25, R24, R6 ;  /* 0x0000001819067239 */ /* 0x000fe20000001406 */
[----:B------:R-:W-:Y:S05]  /*7a90*/  IMAD R35, R47, R40, R35 ;  /* 0x000000282f237224 */ /* 0x000fea00078e0223 */
[----:B------:R-:W-:Y:S04]  /*7aa0*/  I2IP.S8.S32.SAT R7, R35, R30, RZ ;  /* 0x0000001e23077239 */ /* 0x000fe800000014ff */
[----:B------:R-:W-:Y:S05]  /*7ab0*/  I2IP.S8.S32.SAT R7, R29, R28, R7 ;  /* 0x0000001c1d077239 */ /* 0x000fea0000001407 */
        /* <DEDUP_REMOVED lines=10> */
[----:B------:R-:W-:Y:S02]  /*7b60*/  UIADD3 UR9, UPT, UPT, UR49, 0x40, URZ ;  /* 0x0000004031097890 */ /* 0x000fe4000fffe0ff */
[----:B------:R-:W-:Y:S01]  /*7b70*/  UIADD3 UR8, UPT, UPT, UR44, 0x3200, URZ ;  /* 0x000032002c087890 */ /* 0x000fe2000fffe0ff */
[----:B------:R-:W-:Y:S01]  /*7b80*/  UMOV UR10, UR50 ;  /* 0x00000032000a7c82 */ /* 0x000fe20008000000 */
[----:B------:R-:W-:Y:S01]  /*7b90*/  UMOV UR11, UR36 ;  /* 0x00000024000b7c82 */ /* 0x000fe20008000000 */
[----:B--2---:R-:W-:Y:S04]  /*7ba0*/  UIADD3 UR4, UP0, UPT, UR6, 0x680, URZ ;  /* 0x0000068006047890 */ /* 0x004fe8000ff1e0ff */
[----:B------:R-:W-:Y:S09]  /*7bb0*/  UIADD3.X UR5, UPT, UPT, URZ, UR7, URZ, UP0, !UPT ;  /* 0x00000007ff057290 */ /* 0x000ff200087fe4ff */
[----:B------:R2:W-:Y:S01]  /*7bc0*/  UTMASTG.3D [UR8], [UR4] ;  /* 0x00000008040073b5 */ /* 0x0005e20008010000 */
[----:B------:R0:W-:Y:S01]  /*7bd0*/  UTMACMDFLUSH ;  /* 0x00000000000079b7 */ /* 0x0001e20000000000 */
[----:B--2---:R-:W-:Y:S04]  /*7be0*/  DEPBAR.LE SB0, 0x1 ;  /* 0x000080400000791a */ /* 0x004fe80000000000 */
.L_x_115:
[----:B------:R-:W-:Y:S05]  /*7bf0*/  BSYNC.RECONVERGENT B0 ;  /* 0x0000000000007941 */ /* 0x000fea0003800200 */
.L_x_114:
[----:B------:R-:W-:Y:S01]  /*7c00*/  R2UR UR4, R76 ;  /* 0x000000004c0472ca */ /* 0x000fe200000e0000 */
[----:B------:R-:W-:Y:S01]  /*7c10*/  BAR.SYNC.DEFER_BLOCKING 0x1, 0x80 ;  /* 0x0042000000007b1d */ /* 0x000fe20000010000 */
[----:B------:R-:W-:Y:S01]  /*7c20*/  ISETP.NE.AND P0, PT, R78, 0x2, PT ;  /* 0x000000024e00780c */ /* 0x000fe20003f05270 */
[----:B------:R-:W-:Y:S01]  /*7c30*/  UISETP.NE.AND UP0, UPT, UR46, URZ, UPT ;  /* 0x000000ff2e00728c */ /* 0x000fe2000bf05270 */
[----:B------:R-:W-:Y:S01]  /*7c40*/  ISETP.NE.AND P1, PT, R36, 0x4, PT ;  /* 0x000000042400780c */ /* 0x000fe20003f25270 */
[----:B------:R-:W-:Y:S01]  /*7c50*/  UIADD3 UR16, UPT, UPT, UR38, UR63, URZ ;  /* 0x0000003f26107290 */ /* 0x000fe2000fffe0ff */
[----:B------:R-:W-:Y:S02]  /*7c60*/  SEL R2, RZ, 0x1, P0 ;  /* 0x00000001ff027807 */ /* 0x000fe40000000000 */
[----:B------:R-:W-:Y:S02]  /*7c70*/  SEL R0, RZ, 0x1, P1 ;  /* 0x00000001ff007807 */ /* 0x000fe40000800000 */
[----:B------:R-:W-:Y:S02]  /*7c80*/  LOP3.LUT R82, R82, R2, RZ, 0x3c, !PT ;  /* 0x0000000252527212 */ /* 0x000fe400078e3cff */
[----:B------:R-:W-:Y:S01]  /*7c90*/  LOP3.LUT R83, R83, R0, RZ, 0x3c, !PT ;  /* 0x0000000053537212 */ /* 0x000fe200078e3cff */
[----:B------:R-:W-:Y:S01]  /*7ca0*/  UIADD3 UR20, UPT, UPT, UR37, UR4, URZ ;  /* 0x0000000425147290 */ /* 0x000fe2000fffe0ff */
[----:B------:R-:W-:Y:S02]  /*7cb0*/  SEL R78, R78, RZ, P0 ;  /* 0x000000ff4e4e7207 */ /* 0x000fe40000000000 */
[----:B------:R-:W-:Y:S01]  /*7cc0*/  SEL R36, R36, RZ, P1 ;  /* 0x000000ff24247207 */ /* 0x000fe20000800000 */
[----:B------:R-:W-:Y:S01]  /*7cd0*/  UMOV UR36, UR59 ;  /* 0x0000003b00247c82 */ /* 0x000fe20008000000 */
[----:B------:R-:W-:Y:S07]  /*7ce0*/  BRA.U UP0, `(.L_x_116) ;  /* 0xffffffd500787547 */ /* 0x000fee000b83ffff */
[----:B------:R-:W-:Y:S05]  /*7cf0*/  EXIT ;  /* 0x000000000000794d */ /* 0x000fea0003800000 */
.L_x_25:
[----:B--2---:R2:W3:Y:S02]  /*7d00*/  SYNCS.PHASECHK.TRANS64.TRYWAIT P0, [R0+URZ+0x120], R2 ;  /* 0x00012002000075a7 */ /* 0x0044e400080011ff */
[----:B---3--:R-:W-:Y:S05]  /*7d10*/  @!P0 NANOSLEEP.SYNCS 0x989680 ;  /* 0x009896800000895d */ /* 0x008fea0003900000 */
[----:B------:R-:W3:Y:S02]  /*7d20*/  @!P0 SYNCS.PHASECHK.TRANS64 P0, [R0+URZ+0x120], R2 ;  /* 0x00012002000085a7 */ /* 0x000ee400080010ff */
[----:B---3--:R-:W-:Y:S05]  /*7d30*/  @!P0 BRA `(.L_x_25) ;  /* 0xfffffffc00f08947 */ /* 0x008fea000383ffff */
[----:B------:R-:W-:Y:S05]  /*7d40*/  BRA `(.L_x_117) ;  /* 0xffffff9c00447947 */ /* 0x000fea000383ffff */
.L_x_28:
[----:B-1----:R-:W-:-:S07]  /*7d50*/  MOV R0, UR33 ;  /* 0x0000002100007c02 */ /* 0x002fce0008000f00 */
.L_x_118:
[----:B-1----:R1:W2:Y:S02]  /*7d60*/  SYNCS.PHASECHK.TRANS64.TRYWAIT P0, [R0+URZ+0x40], R3 ;  /* 0x00004003000075a7 */ /* 0x0022a400080011ff */
[----:B--2---:R-:W-:Y:S05]  /*7d70*/  @!P0 NANOSLEEP.SYNCS 0x989680 ;  /* 0x009896800000895d */ /* 0x004fea0003900000 */
[----:B------:R-:W2:Y:S02]  /*7d80*/  @!P0 SYNCS.PHASECHK.TRANS64 P0, [R0+URZ+0x40], R3 ;  /* 0x00004003000085a7 */ /* 0x000ea400080010ff */
[----:B--2---:R-:W-:Y:S05]  /*7d90*/  @!P0 BRA `(.L_x_118) ;  /* 0xfffffffc00f08947 */ /* 0x004fea000383ffff */
[----:B------:R-:W-:Y:S05]  /*7da0*/  BRA `(.L_x_27) ;  /* 0xffffff9c00907947 */ /* 0x000fea000383ffff */
.L_x_35:
[----:B-1----:R-:W-:-:S07]  /*7db0*/  MOV R0, UR17 ;  /* 0x0000001100007c02 */ /* 0x002fce0008000f00 */
.L_x_119:
[----:B-1----:R1:W2:Y:S02]  /*7dc0*/  SYNCS.PHASECHK.TRANS64.TRYWAIT P0, [R0+URZ+0x40], R3 ;  /* 0x00004003000075a7 */ /* 0x0022a400080011ff */
[----:B--2---:R-:W-:Y:S05]  /*7dd0*/  @!P0 NANOSLEEP.SYNCS 0x989680 ;  /* 0x009896800000895d */ /* 0x004fea0003900000 */
[----:B------:R-:W2:Y:S02]  /*7de0*/  @!P0 SYNCS.PHASECHK.TRANS64 P0, [R0+URZ+0x40], R3 ;  /* 0x00004003000085a7 */ /* 0x000ea400080010ff */
[----:B--2---:R-:W-:Y:S05]  /*7df0*/  @!P0 BRA `(.L_x_119) ;  /* 0xfffffffc00f08947 */ /* 0x004fea000383ffff */
[----:B------:R-:W-:Y:S05]  /*7e00*/  BRA `(.L_x_34) ;  /* 0xffffffa000507947 */ /* 0x000fea000383ffff */
.L_x_40:
[----:B-1----:R1:W2:Y:S02]  /*7e10*/  SYNCS.PHASECHK.TRANS64.TRYWAIT P0, [R3+URZ+0xb0], R0 ;  /* 0x0000b000030075a7 */ /* 0x0022a400080011ff */
[----:B--2---:R-:W-:Y:S05]  /*7e20*/  @!P0 NANOSLEEP.SYNCS 0x989680 ;  /* 0x009896800000895d */ /* 0x004fea0003900000 */
[----:B------:R-:W2:Y:S02]  /*7e30*/  @!P0 SYNCS.PHASECHK.TRANS64 P0, [R3+URZ+0xb0], R0 ;  /* 0x0000b000030085a7 */ /* 0x000ea400080010ff */
[----:B--2---:R-:W-:Y:S05]  /*7e40*/  @!P0 BRA `(.L_x_40) ;  /* 0xfffffffc00f08947 */ /* 0x004fea000383ffff */
[----:B------:R-:W-:Y:S05]  /*7e50*/  BRA `(.L_x_120) ;  /* 0xffffffa000f87947 */ /* 0x000fea000383ffff */
.L_x_44:
[----:B------:R-:W-:-:S07]  /*7e60*/  MOV R0, UR4 ;  /* 0x0000000400007c02 */ /* 0x000fce0008000f00 */
.L_x_121:
[----:B-1----:R1:W2:Y:S02]  /*7e70*/  SYNCS.PHASECHK.TRANS64.TRYWAIT P0, [R0+URZ], R2 ;  /* 0x00000002000075a7 */ /* 0x0022a400080011ff */
[----:B--2---:R-:W-:Y:S05]  /*7e80*/  @!P0 NANOSLEEP.SYNCS 0x989680 ;  /* 0x009896800000895d */ /* 0x004fea0003900000 */
[----:B------:R-:W2:Y:S02]  /*7e90*/  @!P0 SYNCS.PHASECHK.TRANS64 P0, [R0+URZ], R2 ;  /* 0x00000002000085a7 */ /* 0x000ea400080010ff */
[----:B--2---:R-:W-:Y:S05]  /*7ea0*/  @!P0 BRA `(.L_x_121) ;  /* 0xfffffffc00f08947 */ /* 0x004fea000383ffff */
[----:B------:R-:W-:Y:S05]  /*7eb0*/  BRA `(.L_x_122) ;  /* 0xffffffa800a07947 */ /* 0x000fea000383ffff */
.L_x_45:
[----:B------:R-:W-:-:S07]  /*7ec0*/  MOV R0, UR5 ;  /* 0x0000000500007c02 */ /* 0x000fce0008000f00 */
.L_x_123:
[----:B-1----:R1:W2:Y:S02]  /*7ed0*/  SYNCS.PHASECHK.TRANS64.TRYWAIT P0, [R0+URZ], R3 ;  /* 0x00000003000075a7 */ /* 0x0022a400080011ff */
[----:B--2---:R-:W-:Y:S05]  /*7ee0*/  @!P0 NANOSLEEP.SYNCS 0x989680 ;  /* 0x009896800000895d */ /* 0x004fea0003900000 */
[----:B------:R-:W2:Y:S02]  /*7ef0*/  @!P0 SYNCS.PHASECHK.TRANS64 P0, [R0+URZ], R3 ;  /* 0x00000003000085a7 */ /* 0x000ea400080010ff */
[----:B--2---:R-:W-:Y:S05]  /*7f00*/  @!P0 BRA `(.L_x_123) ;  /* 0xfffffffc00f08947 */ /* 0x004fea000383ffff */
[----:B------:R-:W-:Y:S05]  /*7f10*/  BRA `(.L_x_124) ;  /* 0xffffffa800ac7947 */ /* 0x000fea000383ffff */
.L_x_46:
[----:B------:R-:W-:-:S07]  /*7f20*/  MOV R0, UR5 ;  /* 0x0000000500007c02 */ /* 0x000fce0008000f00 */
.L_x_125:
[----:B-1----:R1:W2:Y:S02]  /*7f30*/  SYNCS.PHASECHK.TRANS64.TRYWAIT P0, [R0+URZ], R3 ;  /* 0x00000003000075a7 */ /* 0x0022a400080011ff */
[----:B--2---:R-:W-:Y:S05]  /*7f40*/  @!P0 NANOSLEEP.SYNCS 0x989680 ;  /* 0x009896800000895d */ /* 0x004fea0003900000 */
[----:B------:R-:W2:Y:S02]  /*7f50*/  @!P0 SYNCS.PHASECHK.TRANS64 P0, [R0+URZ], R3 ;  /* 0x00000003000085a7 */ /* 0x000ea400080010ff */
[----:B--2---:R-:W-:Y:S05]  /*7f60*/  @!P0 BRA `(.L_x_125) ;  /* 0xfffffffc00f08947 */ /* 0x004fea000383ffff */
[----:B------:R-:W-:Y:S05]  /*7f70*/  BRA `(.L_x_126) ;  /* 0xffffffa800b87947 */ /* 0x000fea000383ffff */
.L_x_47:
[----:B------:R-:W-:-:S07]  /*7f80*/  MOV R0, UR5 ;  /* 0x0000000500007c02 */ /* 0x000fce0008000f00 */
.L_x_127:
[----:B-1----:R1:W2:Y:S02]  /*7f90*/  SYNCS.PHASECHK.TRANS64.TRYWAIT P0, [R0+URZ], R3 ;  /* 0x00000003000075a7 */ /* 0x0022a400080011ff */
[----:B--2---:R-:W-:Y:S05]  /*7fa0*/  @!P0 NANOSLEEP.SYNCS 0x989680 ;  /* 0x009896800000895d */ /* 0x004fea0003900000 */
[----:B------:R-:W2:Y:S02]  /*7fb0*/  @!P0 SYNCS.PHASECHK.TRANS64 P0, [R0+URZ], R3 ;  /* 0x00000003000085a7 */ /* 0x000ea400080010ff */
[----:B--2---:R-:W-:Y:S05]  /*7fc0*/  @!P0 BRA `(.L_x_127) ;  /* 0xfffffffc00f08947 */ /* 0x004fea000383ffff */
[----:B------:R-:W-:Y:S05]  /*7fd0*/  BRA `(.L_x_128) ;  /* 0xffffffa800c47947 */ /* 0x000fea000383ffff */
.L_x_48:
[----:B------:R-:W-:-:S07]  /*7fe0*/  MOV R0, UR5 ;  /* 0x0000000500007c02 */ /* 0x000fce0008000f00 */
.L_x_129:
[----:B-1----:R1:W2:Y:S02]  /*7ff0*/  SYNCS.PHASECHK.TRANS64.TRYWAIT P0, [R0+URZ], R3 ;  /* 0x00000003000075a7 */ /* 0x0022a400080011ff */
[----:B--2---:R-:W-:Y:S05]  /*8000*/  @!P0 NANOSLEEP.SYNCS 0x989680 ;  /* 0x009896800000895d */ /* 0x004fea0003900000 */
[----:B------:R-:W2:Y:S02]  /*8010*/  @!P0 SYNCS.PHASECHK.TRANS64 P0, [R0+URZ], R3 ;  /* 0x00000003000085a7 */ /* 0x000ea400080010ff */
[----:B--2---:R-:W-:Y:S05]  /*8020*/  @!P0 BRA `(.L_x_129) ;  /* 0xfffffffc00f08947 */ /* 0x004fea000383ffff */
[----:B------:R-:W-:Y:S05]  /*8030*/  BRA `(.L_x_130) ;  /* 0xffffffa800d07947 */ /* 0x000fea000383ffff */
.L_x_49:
[----:B------:R-:W-:-:S07]  /*8040*/  MOV R0, UR5 ;  /* 0x0000000500007c02 */ /* 0x000fce0008000f00 */
.L_x_131:
[----:B-1----:R1:W2:Y:S02]  /*8050*/  SYNCS.PHASECHK.TRANS64.TRYWAIT P0, [R0+URZ], R3 ;  /* 0x00000003000075a7 */ /* 0x0022a400080011ff */
[----:B--2---:R-:W-:Y:S05]  /*8060*/  @!P0 NANOSLEEP.SYNCS 0x989680 ;  /* 0x009896800000895d */ /* 0x004fea0003900000 */
[----:B------:R-:W2:Y:S02]  /*8070*/  @!P0 SYNCS.PHASECHK.TRANS64 P0, [R0+URZ], R3 ;  /* 0x00000003000085a7 */ /* 0x000ea400080010ff */
[----:B--2---:R-:W-:Y:S05]  /*8080*/  @!P0 BRA `(.L_x_131) ;  /* 0xfffffffc00f08947 */ /* 0x004fea000383ffff */
[----:B------:R-:W-:Y:S05]  /*8090*/  BRA `(.L_x_132) ;  /* 0xffffffa800dc7947 */ /* 0x000fea000383ffff */
.L_x_50:
[----:B------:R-:W-:-:S07]  /*80a0*/  MOV R0, UR5 ;  /* 0x0000000500007c02 */ /* 0x000fce0008000f00 */
.L_x_133:
[----:B-1----:R1:W2:Y:S02]  /*80b0*/  SYNCS.PHASECHK.TRANS64.TRYWAIT P0, [R0+URZ], R3 ;  /* 0x00000003000075a7 */ /* 0x0022a400080011ff */
[----:B--2---:R-:W-:Y:S05]  /*80c0*/  @!P0 NANOSLEEP.SYNCS 0x989680 ;  /* 0x009896800000895d */ /* 0x004fea0003900000 */
[----:B------:R-:W2:Y:S02]  /*80d0*/  @!P0 SYNCS.PHASECHK.TRANS64 P0, [R0+URZ], R3 ;  /* 0x00000003000085a7 */ /* 0x000ea400080010ff */
[----:B--2---:R-:W-:Y:S05]  /*80e0*/  @!P0 BRA `(.L_x_133) ;  /* 0xfffffffc00f08947 */ /* 0x004fea000383ffff */
[----:B------:R-:W-:Y:S05]  /*80f0*/  BRA `(.L_x_134) ;  /* 0xffffffa800e87947 */ /* 0x000fea000383ffff */
.L_x_53:
[----:B--2---:R2:W3:Y:S02]  /*8100*/  SYNCS.PHASECHK.TRANS64.TRYWAIT P0, [R2+URZ+0x110], R4 ;  /* 0x00011004020075a7 */ /* 0x0044e400080011ff */
[----:B---3--:R-:W-:Y:S05]  /*8110*/  @!P0 NANOSLEEP.SYNCS 0x989680 ;  /* 0x009896800000895d */ /* 0x008fea0003900000 */
[----:B------:R-:W3:Y:S02]  /*8120*/  @!P0 SYNCS.PHASECHK.TRANS64 P0, [R2+URZ+0x110], R4 ;  /* 0x00011004020085a7 */ /* 0x000ee400080010ff */
[----:B---3--:R-:W-:Y:S05]  /*8130*/  @!P0 BRA `(.L_x_53) ;  /* 0xfffffffc00f08947 */ /* 0x008fea000383ffff */
[----:B------:R-:W-:Y:S05]  /*8140*/  BRA `(.L_x_135) ;  /* 0xffffffac00447947 */ /* 0x000fea000383ffff */
.L_x_54:
[----:B------:R-:W-:-:S07]  /*8150*/  MOV R2, UR4 ;  /* 0x0000000400027c02 */ /* 0x000fce0008000f00 */
.L_x_136:
[----:B--2---:R2:W3:Y:S02]  /*8160*/  SYNCS.PHASECHK.TRANS64.TRYWAIT P0, [R2+URZ+0xc0], R5 ;  /* 0x0000c005020075a7 */ /* 0x0044e400080011ff */
[----:B---3--:R-:W-:Y:S05]  /*8170*/  @!P0 NANOSLEEP.SYNCS 0x989680 ;  /* 0x009896800000895d */ /* 0x008fea0003900000 */
[----:B------:R-:W3:Y:S02]  /*8180*/  @!P0 SYNCS.PHASECHK.TRANS64 P0, [R2+URZ+0xc0], R5 ;  /* 0x0000c005020085a7 */ /* 0x000ee400080010ff */
[----:B---3--:R-:W-:Y:S05]  /*8190*/  @!P0 BRA `(.L_x_136) ;  /* 0xfffffffc00f08947 */ /* 0x008fea000383ffff */
[----:B------:R-:W-:Y:S05]  /*81a0*/  BRA `(.L_x_137) ;  /* 0xffffffac00547947 */ /* 0x000fea000383ffff */
.L_x_55:
[----:B--2---:R2:W3:Y:S02]  /*81b0*/  SYNCS.PHASECHK.TRANS64.TRYWAIT P1, [R2+URZ+0xb0], R4 ;  /* 0x0000b004020075a7 */ /* 0x0044e400080211ff */
[----:B---3--:R-:W-:Y:S05]  /*81c0*/  @!P1 NANOSLEEP.SYNCS 0x989680 ;  /* 0x009896800000995d */ /* 0x008fea0003900000 */
[----:B------:R-:W3:Y:S02]  /*81d0*/  @!P1 SYNCS.PHASECHK.TRANS64 P1, [R2+URZ+0xb0], R4 ;  /* 0x0000b004020095a7 */ /* 0x000ee400080210ff */
[----:B---3--:R-:W-:Y:S05]  /*81e0*/  @!P1 BRA `(.L_x_55) ;  /* 0xfffffffc00f09947 */ /* 0x008fea000383ffff */
[----:B------:R-:W-:Y:S05]  /*81f0*/  BRA `(.L_x_138) ;  /* 0xffffffac00847947 */ /* 0x000fea000383ffff */
.L_x_58:
[----:B------:R-:W-:-:S07]  /*8200*/  MOV R0, UR4 ;  /* 0x0000000400007c02 */ /* 0x000fce0008000f00 */
.L_x_139:
[----:B--2---:R2:W3:Y:S02]  /*8210*/  SYNCS.PHASECHK.TRANS64.TRYWAIT P0, [R0+URZ+0xc0], R2 ;  /* 0x0000c002000075a7 */ /* 0x0044e400080011ff */
[----:B---3--:R-:W-:Y:S05]  /*8220*/  @!P0 NANOSLEEP.SYNCS 0x989680 ;  /* 0x009896800000895d */ /* 0x008fea0003900000 */
[----:B------:R-:W3:Y:S02]  /*8230*/  @!P0 SYNCS.PHASECHK.TRANS64 P0, [R0+URZ+0xc0], R2 ;  /* 0x0000c002000085a7 */ /* 0x000ee400080010ff */
[----:B---3--:R-:W-:Y:S05]  /*8240*/  @!P0 BRA `(.L_x_139) ;  /* 0xfffffffc00f08947 */ /* 0x008fea000383ffff */
[----:B------:R-:W-:Y:S05]  /*8250*/  BRA `(.L_x_57) ;  /* 0xffffffac00d87947 */ /* 0x000fea000383ffff */
.L_x_65:
[----:B-1----:R1:W2:Y:S02]  /*8260*/  SYNCS.PHASECHK.TRANS64.TRYWAIT P1, [R0+URZ+0xb0], R2 ;  /* 0x0000b002000075a7 */ /* 0x0022a400080211ff */
[----:B--2---:R-:W-:Y:S05]  /*8270*/  @!P1 NANOSLEEP.SYNCS 0x989680 ;  /* 0x009896800000995d */ /* 0x004fea0003900000 */
[----:B------:R-:W2:Y:S02]  /*8280*/  @!P1 SYNCS.PHASECHK.TRANS64 P1, [R0+URZ+0xb0], R2 ;  /* 0x0000b002000095a7 */ /* 0x000ea400080210ff */
[----:B--2---:R-:W-:Y:S05]  /*8290*/  @!P1 BRA `(.L_x_65) ;  /* 0xfffffffc00f09947 */ /* 0x004fea000383ffff */
[----:B------:R-:W-:Y:S05]  /*82a0*/  BRA `(.L_x_140) ;  /* 0xffffffb4004c7947 */ /* 0x000fea000383ffff */
.L_x_66:
[----:B------:R-:W-:-:S07]  /*82b0*/  MOV R2, UR31 ;  /* 0x0000001f00027c02 */ /* 0x000fce0008000f00 */
.L_x_141:
[----:B-1----:R1:W2:Y:S02]  /*82c0*/  SYNCS.PHASECHK.TRANS64.TRYWAIT P0, [R2+URZ+0xf0], R0 ;  /* 0x0000f000020075a7 */ /* 0x0022a400080011ff */
[----:B--2---:R-:W-:Y:S05]  /*82d0*/  @!P0 NANOSLEEP.SYNCS 0x989680 ;  /* 0x009896800000895d */ /* 0x004fea0003900000 */
[----:B------:R-:W2:Y:S02]  /*82e0*/  @!P0 SYNCS.PHASECHK.TRANS64 P0, [R2+URZ+0xf0], R0 ;  /* 0x0000f000020085a7 */ /* 0x000ea400080010ff */
[----:B--2---:R-:W-:Y:S05]  /*82f0*/  @!P0 BRA `(.L_x_141) ;  /* 0xfffffffc00f08947 */ /* 0x004fea000383ffff */
[----:B------:R-:W-:Y:S05]  /*8300*/  BRA `(.L_x_142) ;  /* 0xffffffb4009c7947 */ /* 0x000fea000383ffff */
.L_x_69:
[----:B------:R-:W-:Y:S07]  /*8310*/  MOV R0, UR5 ;  /* 0x0000000500007c02 */ /* 0x000fee0008000f00 */
.L_x_143:
[----:B-1----:R1:W2:Y:S02]  /*8320*/  SYNCS.PHASECHK.TRANS64.TRYWAIT P0, [R0+URZ], R2 ;  /* 0x00000002000075a7 */ /* 0x0022a400080011ff */
[----:B--2---:R-:W-:Y:S05]  /*8330*/  @!P0 NANOSLEEP.SYNCS 0x989680 ;  /* 0x009896800000895d */ /* 0x004fea0003900000 */
[----:B------:R-:W2:Y:S02]  /*8340*/  @!P0 SYNCS.PHASECHK.TRANS64 P0, [R0+URZ], R2 ;  /* 0x00000002000085a7 */ /* 0x000ea400080010ff */
[----:B--2---:R-:W-:Y:S05]  /*8350*/  @!P0 BRA `(.L_x_143) ;  /* 0xfffffffc00f08947 */ /* 0x004fea000383ffff */
[----:B------:R-:W-:Y:S05]  /*8360*/  BRA `(.L_x_68) ;  /* 0xffffffb400b87947 */ /* 0x000fea000383ffff */
.L_x_72:
[----:B------:R-:W-:-:S07]  /*8370*/  MOV R0, UR4 ;  /* 0x0000000400007c02 */ /* 0x000fce0008000f00 */
.L_x_144:
[----:B--2---:R2:W4:Y:S02]  /*8380*/  SYNCS.PHASECHK.TRANS64.TRYWAIT P0, [R0+URZ], R2 ;  /* 0x00000002000075a7 */ /* 0x00452400080011ff */
[----:B----4-:R-:W-:Y:S05]  /*8390*/  @!P0 NANOSLEEP.SYNCS 0x989680 ;  /* 0x009896800000895d */ /* 0x010fea0003900000 */
[----:B------:R-:W4:Y:S02]  /*83a0*/  @!P0 SYNCS.PHASECHK.TRANS64 P0, [R0+URZ], R2 ;  /* 0x00000002000085a7 */ /* 0x000f2400080010ff */
[----:B----4-:R-:W-:Y:S05]  /*83b0*/  @!P0 BRA `(.L_x_144) ;  /* 0xfffffffc00f08947 */ /* 0x010fea000383ffff */
[----:B------:R-:W-:Y:S05]  /*83c0*/  BRA `(.L_x_145) ;  /* 0xffffffb800947947 */ /* 0x000fea000383ffff */
.L_x_73:
[----:B------:R-:W-:-:S07]  /*83d0*/  MOV R0, UR5 ;  /* 0x0000000500007c02 */ /* 0x000fce0008000f00 */
.L_x_146:
[----:B-1----:R1:W2:Y:S02]  /*83e0*/  SYNCS.PHASECHK.TRANS64.TRYWAIT P0, [R0+URZ], R3 ;  /* 0x00000003000075a7 */ /* 0x0022a400080011ff */
[----:B--2---:R-:W-:Y:S05]  /*83f0*/  @!P0 NANOSLEEP.SYNCS 0x989680 ;  /* 0x009896800000895d */ /* 0x004fea0003900000 */
[----:B------:R-:W2:Y:S02]  /*8400*/  @!P0 SYNCS.PHASECHK.TRANS64 P0, [R0+URZ], R3 ;  /* 0x00000003000085a7 */ /* 0x000ea400080010ff */
[----:B--2---:R-:W-:Y:S05]  /*8410*/  @!P0 BRA `(.L_x_146) ;  /* 0xfffffffc00f08947 */ /* 0x004fea000383ffff */
[----:B------:R-:W-:Y:S05]  /*8420*/  BRA `(.L_x_147) ;  /* 0xffffffb800a07947 */ /* 0x000fea000383ffff */
.L_x_74:
[----:B------:R-:W-:-:S07]  /*8430*/  MOV R0, UR5 ;  /* 0x0000000500007c02 */ /* 0x000fce0008000f00 */
.L_x_148:
[----:B-1----:R1:W2:Y:S02]  /*8440*/  SYNCS.PHASECHK.TRANS64.TRYWAIT P0, [R0+URZ], R3 ;  /* 0x00000003000075a7 */ /* 0x0022a400080011ff */
[----:B--2---:R-:W-:Y:S05]  /*8450*/  @!P0 NANOSLEEP.SYNCS 0x989680 ;  /* 0x009896800000895d */ /* 0x004fea0003900000 */
[----:B------:R-:W2:Y:S02]  /*8460*/  @!P0 SYNCS.PHASECHK.TRANS64 P0, [R0+URZ], R3 ;  /* 0x00000003000085a7 */ /* 0x000ea400080010ff */
[----:B--2---:R-:W-:Y:S05]  /*8470*/  @!P0 BRA `(.L_x_148) ;  /* 0xfffffffc00f08947 */ /* 0x004fea000383ffff */
[----:B------:R-:W-:Y:S05]  /*8480*/  BRA `(.L_x_149) ;  /* 0xffffffb800ac7947 */ /* 0x000fea000383ffff */
.L_x_75:
[----:B-1----:R-:W-:-:S07]  /*8490*/  MOV R0, UR4 ;  /* 0x0000000400007c02 */ /* 0x002fce0008000f00 */
.L_x_150:
[----:B-1----:R1:W2:Y:S02]  /*84a0*/  SYNCS.PHASECHK.TRANS64.TRYWAIT P0, [R0+URZ], R2 ;  /* 0x00000002000075a7 */ /* 0x0022a400080011ff */
[----:B--2---:R-:W-:Y:S05]  /*84b0*/  @!P0 NANOSLEEP.SYNCS 0x989680 ;  /* 0x009896800000895d */ /* 0x004fea0003900000 */
[----:B------:R-:W2:Y:S02]  /*84c0*/  @!P0 SYNCS.PHASECHK.TRANS64 P0, [R0+URZ], R2 ;  /* 0x00000002000085a7 */ /* 0x000ea400080010ff */
[----:B--2---:R-:W-:Y:S05]  /*84d0*/  @!P0 BRA `(.L_x_150) ;  /* 0xfffffffc00f08947 */ /* 0x004fea000383ffff */
[----:B------:R-:W-:Y:S05]  /*84e0*/  BRA `(.L_x_151) ;  /* 0xffffffb800b87947 */ /* 0x000fea000383ffff */
.L_x_80:
[----:B---3--:R3:W4:Y:S02]  /*84f0*/  SYNCS.PHASECHK.TRANS64.TRYWAIT P0, [R12+URZ+0xb0], R0 ;  /* 0x0000b0000c0075a7 */ /* 0x00872400080011ff */
[----:B----4-:R-:W-:Y:S05]  /*8500*/  @!P0 NANOSLEEP.SYNCS 0x989680 ;  /* 0x009896800000895d */ /* 0x010fea0003900000 */
[----:B------:R-:W4:Y:S02]  /*8510*/  @!P0 SYNCS.PHASECHK.TRANS64 P0, [R12+URZ+0xb0], R0 ;  /* 0x0000b0000c0085a7 */ /* 0x000f2400080010ff */
[----:B----4-:R-:W-:Y:S05]  /*8520*/  @!P0 BRA `(.L_x_80) ;  /* 0xfffffffc00f08947 */ /* 0x010fea000383ffff */
[----:B------:R-:W-:Y:S05]  /*8530*/  BRA `(.L_x_152) ;  /* 0xffffffbc00d07947 */ /* 0x000fea000383ffff */
.L_x_83:
[----:B-1----:R-:W-:Y:S07]  /*8540*/  MOV R0, UR21 ;  /* 0x0000001500007c02 */ /* 0x002fee0008000f00 */
.L_x_153:
[----:B-1----:R1:W3:Y:S02]  /*8550*/  SYNCS.PHASECHK.TRANS64.TRYWAIT P2, [R0+URZ+0xa8], R6 ;  /* 0x0000a806000075a7 */ /* 0x0022e400080411ff */
[----:B---3--:R-:W-:Y:S05]  /*8560*/  @!P2 NANOSLEEP.SYNCS 0x989680 ;  /* 0x009896800000a95d */ /* 0x008fea0003900000 */
[----:B------:R-:W3:Y:S02]  /*8570*/  @!P2 SYNCS.PHASECHK.TRANS64 P2, [R0+URZ+0xa8], R6 ;  /* 0x0000a8060000a5a7 */ /* 0x000ee400080410ff */
[----:B---3--:R-:W-:Y:S05]  /*8580*/  @!P2 BRA `(.L_x_153) ;  /* 0xfffffffc00f0a947 */ /* 0x008fea000383ffff */
[----:B------:R-:W-:Y:S05]  /*8590*/  BRA `(.L_x_82) ;  /* 0xffffffc400387947 */ /* 0x000fea000383ffff */
.L_x_86:
[----:B------:R-:W-:Y:S07]  /*85a0*/  MOV R0, UR21 ;  /* 0x0000001500007c02 */ /* 0x000fee0008000f00 */
.L_x_154:
[----:B-1----:R1:W3:Y:S02]  /*85b0*/  SYNCS.PHASECHK.TRANS64.TRYWAIT P0, [R0+URZ+0x90], R9 ;  /* 0x00009009000075a7 */ /* 0x0022e400080011ff */
[----:B---3--:R-:W-:Y:S05]  /*85c0*/  @!P0 NANOSLEEP.SYNCS 0x989680 ;  /* 0x009896800000895d */ /* 0x008fea0003900000 */
[----:B------:R-:W3:Y:S02]  /*85d0*/  @!P0 SYNCS.PHASECHK.TRANS64 P0, [R0+URZ+0x90], R9 ;  /* 0x00009009000085a7 */ /* 0x000ee400080010ff */
[----:B---3--:R-:W-:Y:S05]  /*85e0*/  @!P0 BRA `(.L_x_154) ;  /* 0xfffffffc00f08947 */ /* 0x008fea000383ffff */
[----:B------:R-:W-:Y:S05]  /*85f0*/  BRA `(.L_x_155) ;  /* 0xffffffc400947947 */ /* 0x000fea000383ffff */
.L_x_87:
[----:B------:R-:W-:Y:S07]  /*8600*/  MOV R0, UR21 ;  /* 0x0000001500007c02 */ /* 0x000fee0008000f00 */
.L_x_156:
[----:B-1----:R1:W3:Y:S02]  /*8610*/  SYNCS.PHASECHK.TRANS64.TRYWAIT P0, [R0+URZ+0x98], R9 ;  /* 0x00009809000075a7 */ /* 0x0022e400080011ff */
[----:B---3--:R-:W-:Y:S05]  /*8620*/  @!P0 NANOSLEEP.SYNCS 0x989680 ;  /* 0x009896800000895d */ /* 0x008fea0003900000 */
[----:B------:R-:W3:Y:S02]  /*8630*/  @!P0 SYNCS.PHASECHK.TRANS64 P0, [R0+URZ+0x98], R9 ;  /* 0x00009809000085a7 */ /* 0x000ee400080010ff */
[----:B---3--:R-:W-:Y:S05]  /*8640*/  @!P0 BRA `(.L_x_156) ;  /* 0xfffffffc00f08947 */ /* 0x008fea000383ffff */
[----:B------:R-:W-:Y:S05]  /*8650*/  BRA `(.L_x_157) ;  /* 0xffffffc400d07947 */ /* 0x000fea000383ffff */
.L_x_89:
[----:B------:R-:W-:-:S07]  /*8660*/  MOV R0, UR21 ;  /* 0x0000001500007c02 */ /* 0x000fce0008000f00 */
.L_x_158:
[----:B-1----:R1:W4:Y:S02]  /*8670*/  SYNCS.PHASECHK.TRANS64.TRYWAIT P0, [R0+URZ+0x90], R2 ;  /* 0x00009002000075a7 */ /* 0x00232400080011ff */
[----:B----4-:R-:W-:Y:S05]  /*8680*/  @!P0 NANOSLEEP.SYNCS 0x989680 ;  /* 0x009896800000895d */ /* 0x010fea0003900000 */
[----:B------:R-:W4:Y:S02]  /*8690*/  @!P0 SYNCS.PHASECHK.TRANS64 P0, [R0+URZ+0x90], R2 ;  /* 0x00009002000085a7 */ /* 0x000f2400080010ff */
[----:B----4-:R-:W-:Y:S05]  /*86a0*/  @!P0 BRA `(.L_x_158) ;  /* 0xfffffffc00f08947 */ /* 0x010fea000383ffff */
[----:B------:R-:W-:Y:S05]  /*86b0*/  BRA `(.L_x_159) ;  /* 0xffffffc800447947 */ /* 0x000fea000383ffff */
.L_x_91:
[----:B-1----:R1:W2:Y:S02]  /*86c0*/  SYNCS.PHASECHK.TRANS64.TRYWAIT P0, [R3+URZ+0xb0], R0 ;  /* 0x0000b000030075a7 */ /* 0x0022a400080011ff */
[----:B--2---:R-:W-:Y:S05]  /*86d0*/  @!P0 NANOSLEEP.SYNCS 0x989680 ;  /* 0x009896800000895d */ /* 0x004fea0003900000 */
[----:B------:R-:W2:Y:S02]  /*86e0*/  @!P0 SYNCS.PHASECHK.TRANS64 P0, [R3+URZ+0xb0], R0 ;  /* 0x0000b000030085a7 */ /* 0x000ea400080010ff */
[----:B--2---:R-:W-:Y:S05]  /*86f0*/  @!P0 BRA `(.L_x_91) ;  /* 0xfffffffc00f08947 */ /* 0x004fea000383ffff */
[----:B------:R-:W-:Y:S05]  /*8700*/  BRA `(.L_x_160) ;  /* 0xffffffcc00047947 */ /* 0x000fea000383ffff */
.L_x_102:
[----:B-1----:R1:W2:Y:S02]  /*8710*/  SYNCS.PHASECHK.TRANS64.TRYWAIT P1, [R3+URZ+0x80], R0 ;  /* 0x00008000030075a7 */ /* 0x0022a400080211ff */
[----:B--2---:R-:W-:Y:S05]  /*8720*/  @!P1 NANOSLEEP.SYNCS 0x989680 ;  /* 0x009896800000995d */ /* 0x004fea0003900000 */
[----:B------:R-:W2:Y:S02]  /*8730*/  @!P1 SYNCS.PHASECHK.TRANS64 P1, [R3+URZ+0x80], R0 ;  /* 0x00008000030095a7 */ /* 0x000ea400080210ff */
[----:B--2---:R-:W-:Y:S05]  /*8740*/  @!P1 BRA `(.L_x_102) ;  /* 0xfffffffc00f09947 */ /* 0x004fea000383ffff */
[----:B------:R-:W-:Y:S05]  /*8750*/  BRA `(.L_x_101) ;  /* 0xffffffd800747947 */ /* 0x000fea000383ffff */
.L_x_104:
[----:B-1----:R1:W2:Y:S02]  /*8760*/  SYNCS.PHASECHK.TRANS64.TRYWAIT P0, [R43+URZ+0xd0], R4 ;  /* 0x0000d0042b0075a7 */ /* 0x0022a400080011ff */
[----:B--2---:R-:W-:Y:S05]  /*8770*/  @!P0 NANOSLEEP.SYNCS 0x989680 ;  /* 0x009896800000895d */ /* 0x004fea0003900000 */
[----:B------:R-:W2:Y:S02]  /*8780*/  @!P0 SYNCS.PHASECHK.TRANS64 P0, [R43+URZ+0xd0], R4 ;  /* 0x0000d0042b0085a7 */ /* 0x000ea400080010ff */
[----:B--2---:R-:W-:Y:S05]  /*8790*/  @!P0 BRA `(.L_x_104) ;  /* 0xfffffffc00f08947 */ /* 0x004fea000383ffff */
[----:B------:R-:W-:Y:S05]  /*87a0*/  BRA `(.L_x_103) ;  /* 0xffffffd800c87947 */ /* 0x000fea000383ffff */
.L_x_112:
[----:B--2---:R2:W3:Y:S02]  /*87b0*/  SYNCS.PHASECHK.TRANS64.TRYWAIT P0, [R3+URZ+0x80], R0 ;  /* 0x00008000030075a7 */ /* 0x0044e400080011ff */
[----:B---3--:R-:W-:Y:S05]  /*87c0*/  @!P0 NANOSLEEP.SYNCS 0x989680 ;  /* 0x009896800000895d */ /* 0x008fea0003900000 */
[----:B------:R-:W3:Y:S02]  /*87d0*/  @!P0 SYNCS.PHASECHK.TRANS64 P0, [R3+URZ+0x80], R0 ;  /* 0x00008000030085a7 */ /* 0x000ee400080010ff */
[----:B---3--:R-:W-:Y:S05]  /*87e0*/  @!P0 BRA `(.L_x_112) ;  /* 0xfffffffc00f08947 */ /* 0x008fea000383ffff */
[----:B------:R-:W-:Y:S05]  /*87f0*/  BRA `(.L_x_111) ;  /* 0xffffffe400bc7947 */ /* 0x000fea000383ffff */
        .weak           $__internal_0_$__cuda_sm10x_tcgen05_guardrail_trap_col_being_dealloced_not_returned_by_alloc
        .type           $__internal_0_$__cuda_sm10x_tcgen05_guardrail_trap_col_being_dealloced_not_returned_by_alloc,@function
        .size           $__internal_0_$__cuda_sm10x_tcgen05_guardrail_trap_col_being_dealloced_not_returned_by_alloc,($__internal_1_$__cuda_sm10x_tcgen05_guardrail_trap_phase_invalid_during_alloc - $__internal_0_$__cuda_sm10x_tcgen05_guardrail_trap_col_being_dealloced_not_returned_by_alloc)
$__internal_0_$__cuda_sm10x_tcgen05_guardrail_trap_col_being_dealloced_not_returned_by_alloc:
[----:B------:R-:W-:Y:S05]  /*8800*/  BPT.TRAP 0x1 ;  /* 0x000000040000795c */ /* 0x000fea0000300000 */
[----:B------:R-:W-:-:S04]  /*8810*/  HFMA2 R3, -RZ, RZ, 0, 0 ;  /* 0x00000000ff037431 */ /* 0x000fc800000001ff */
[----:B------:R-:W-:Y:S05]  /*8820*/  RET.REL.NODEC R2 `(_ZN7cutlass13device_kernelINS_4gemm6kernel13GemmUniversalIN4cute5tupleIJiiiiEEENS1_10collective13CollectiveMmaINS1_35MainloopSm100TmaUmmaWarpSpecializedILi8ELi2ELi4ENS5_IJNS4_1CILi2EEESB_NSA_ILi1EEEEEEEENS5_IJNSA_ILi64EEENSA_ILi128EEESG_EEEaNS5_IJlSC_lEEEaSI_NS4_8TiledMMAINS4_8MMA_AtomIJNS4_15SM100_MMA_S8_SSIaaiLi64ELi128ELNS4_4UMMA5MajorE0ELSN_0ELNSM_8SaturateE0EEEEEENS4_6LayoutINS5_IJSC_SC_SC_EEENS5_IJNSA_ILi0EEEST_ST_EEEEENS5_IJNS4_10UnderscoreESW_SW_EEEEENS4_23SM90_TMA_LOAD_MULTICASTENS4_14ComposedLayoutINS4_7SwizzleILi3ELi4ELi3EEENS4_18smem_ptr_flag_bitsILi8EEENSR_INS5_IJNSA_ILi8EEESG_EEENS5_IJSG_SC_EEEEEEEvNS4_8identityESZ_S19_vS1A_EENS_8epilogue10collective18CollectiveEpilogueINS1C_23Sm100TmaWarpSpecializedILi2ELi2ELi32ELb0ELb0EEEJSH_NS5_IJNSR_ISF_SC_EES1H_EEEaSI_aSI_NS1C_6fusion15FusionCallbacksIS1G_NS1J_17LinearCombinationIaiaiLNS_15FloatRoundStyleE2EEESH_S1I_JEEENS4_5SM1004TMEM4LOAD26SM100_TMEM_LOAD_16dp32b32xENS4_13SM90_TMA_LOADENS10_INS11_ILi2ELi4ELi3EEES14_NSR_INS5_IJS15_SF_EEENS5_IJSF_SC_EEEEEEENS4_39AutoVectorizingCopyWithAssumedAlignmentILi128EEENS4_14SM90_TMA_STOREES1Y_S20_S20_EEEvvEEEEvNT_6ParamsE) ;  /* 0xffffff7402f47950 */ /* 0x000fea0003c3ffff */
        .weak           $__internal_1_$__cuda_sm10x_tcgen05_guardrail_trap_phase_invalid_during_alloc
        .type           $__internal_1_$__cuda_sm10x_tcgen05_guardrail_trap_phase_invalid_during_alloc,@function
        .size           $__internal_1_$__cuda_sm10x_tcgen05_guardrail_trap_phase_invalid_during_alloc,($__internal_2_$__cuda_sm10x_tcgen05_guardrail_trap_unallocated_columns_being_dealloced - $__internal_1_$__cuda_sm10x_tcgen05_guardrail_trap_phase_invalid_during_alloc)
$__internal_1_$__cuda_sm10x_tcgen05_guardrail_trap_phase_invalid_during_alloc:
[----:B------:R-:W-:Y:S05]  /*8830*/  BPT.TRAP 0x1 ;  /* 0x000000040000795c */ /* 0x000fea0000300000 */
[----:B------:R-:W-:-:S04]  /*8840*/  MOV R5, 0x0 ;  /* 0x0000000000057802 */ /* 0x000fc80000000f00 */
[----:B------:R-:W-:Y:S05]  /*8850*/  RET.REL.NODEC R4 `(_ZN7cutlass13device_kernelINS_4gemm6kernel13GemmUniversalIN4cute5tupleIJiiiiEEENS1_10collective13CollectiveMmaINS1_35MainloopSm100TmaUmmaWarpSpecializedILi8ELi2ELi4ENS5_IJNS4_1CILi2EEESB_NSA_ILi1EEEEEEEENS5_IJNSA_ILi64EEENSA_ILi128EEESG_EEEaNS5_IJlSC_lEEEaSI_NS4_8TiledMMAINS4_8MMA_AtomIJNS4_15SM100_MMA_S8_SSIaaiLi64ELi128ELNS4_4UMMA5MajorE0ELSN_0ELNSM_8SaturateE0EEEEEENS4_6LayoutINS5_IJSC_SC_SC_EEENS5_IJNSA_ILi0EEEST_ST_EEEEENS5_IJNS4_10UnderscoreESW_SW_EEEEENS4_23SM90_TMA_LOAD_MULTICASTENS4_14ComposedLayoutINS4_7SwizzleILi3ELi4ELi3EEENS4_18smem_ptr_flag_bitsILi8EEENSR_INS5_IJNSA_ILi8EEESG_EEENS5_IJSG_SC_EEEEEEEvNS4_8identityESZ_S19_vS1A_EENS_8epilogue10collective18CollectiveEpilogueINS1C_23Sm100TmaWarpSpecializedILi2ELi2ELi32ELb0ELb0EEEJSH_NS5_IJNSR_ISF_SC_EES1H_EEEaSI_aSI_NS1C_6fusion15FusionCallbacksIS1G_NS1J_17LinearCombinationIaiaiLNS_15FloatRoundStyleE2EEESH_S1I_JEEENS4_5SM1004TMEM4LOAD26SM100_TMEM_LOAD_16dp32b32xENS4_13SM90_TMA_LOADENS10_INS11_ILi2ELi4ELi3EEES14_NSR_INS5_IJS15_SF_EEENS5_IJSF_SC_EEEEEEENS4_39AutoVectorizingCopyWithAssumedAlignmentILi128EEENS4_14SM90_TMA_STOREES1Y_S20_S20_EEEvvEEEEvNT_6ParamsE) ;  /* 0xffffff7404e87950 */ /* 0x000fea0003c3ffff */
        .weak           $__internal_2_$__cuda_sm10x_tcgen05_guardrail_trap_unallocated_columns_being_dealloced
        .type           $__internal_2_$__cuda_sm10x_tcgen05_guardrail_trap_unallocated_columns_being_dealloced,@function
        .size           $__internal_2_$__cuda_sm10x_tcgen05_guardrail_trap_unallocated_columns_being_dealloced,(.L_x_162 - $__internal_2_$__cuda_sm10x_tcgen05_guardrail_trap_unallocated_columns_being_dealloced)
$__internal_2_$__cuda_sm10x_tcgen05_guardrail_trap_unallocated_columns_being_dealloced:
[----:B------:R-:W-:Y:S05]  /*8860*/  BPT.TRAP 0x1 ;  /* 0x000000040000795c */ /* 0x000fea0000300000 */
[----:B------:R-:W-:-:S04]  /*8870*/  HFMA2 R3, -RZ, RZ, 0, 0 ;  /* 0x00000000ff037431 */ /* 0x000fc800000001ff */
[----:B------:R-:W-:Y:S05]  /*8880*/  RET.REL.NODEC R2 `(_ZN7cutlass13device_kernelINS_4gemm6kernel13GemmUniversalIN4cute5tupleIJiiiiEEENS1_10collective13CollectiveMmaINS1_35MainloopSm100TmaUmmaWarpSpecializedILi8ELi2ELi4ENS5_IJNS4_1CILi2EEESB_NSA_ILi1EEEEEEEENS5_IJNSA_ILi64EEENSA_ILi128EEESG_EEEaNS5_IJlSC_lEEEaSI_NS4_8TiledMMAINS4_8MMA_AtomIJNS4_15SM100_MMA_S8_SSIaaiLi64ELi128ELNS4_4UMMA5MajorE0ELSN_0ELNSM_8SaturateE0EEEEEENS4_6LayoutINS5_IJSC_SC_SC_EEENS5_IJNSA_ILi0EEEST_ST_EEEEENS5_IJNS4_10UnderscoreESW_SW_EEEEENS4_23SM90_TMA_LOAD_MULTICASTENS4_14ComposedLayoutINS4_7SwizzleILi3ELi4ELi3EEENS4_18smem_ptr_flag_bitsILi8EEENSR_INS5_IJNSA_ILi8EEESG_EEENS5_IJSG_SC_EEEEEEEvNS4_8identityESZ_S19_vS1A_EENS_8epilogue10collective18CollectiveEpilogueINS1C_23Sm100TmaWarpSpecializedILi2ELi2ELi32ELb0ELb0EEEJSH_NS5_IJNSR_ISF_SC_EES1H_EEEaSI_aSI_NS1C_6fusion15FusionCallbacksIS1G_NS1J_17LinearCombinationIaiaiLNS_15FloatRoundStyleE2EEESH_S1I_JEEENS4_5SM1004TMEM4LOAD26SM100_TMEM_LOAD_16dp32b32xENS4_13SM90_TMA_LOADENS10_INS11_ILi2ELi4ELi3EEES14_NSR_INS5_IJS15_SF_EEENS5_IJSF_SC_EEEEEEENS4_39AutoVectorizingCopyWithAssumedAlignmentILi128EEENS4_14SM90_TMA_STOREES1Y_S20_S20_EEEvvEEEEvNT_6ParamsE) ;  /* 0xffffff7402dc7950 */ /* 0x000fea0003c3ffff */
.L_x_161:
[----:B------:R-:W-:-:S00]  /*8890*/  BRA `(.L_x_161) ;  /* 0xfffffffc00fc7947 */ /* 0x000fc0000383ffff */
[----:B------:R-:W-:-:S00]  /*88a0*/  NOP ;  /* 0x0000000000007918 */ /* 0x000fc00000000000 */
        /* <DEDUP_REMOVED lines=13> */
.L_x_162:


//--------------------- .nv.global.init           --------------------------
	.section	.nv.global.init,"aw",@progbits
.nv.global.init:
	.type		$str$27,@object
	.size		$str$27,($str$28 - $str$27)
$str$27:
        /*0000*/ 	.byte	0x28, 0x61, 0x64, 0x64, 0x72, 0x65, 0x73, 0x73, 0x20, 0x26, 0x20, 0x6d, 0x61, 0x73, 0x6b, 0x29
        /*0010*/ 	.byte	0x20, 0x3d, 0x3d, 0x20, 0x30, 0x00
	.type		$str$28,@object
	.size		$str$28,($str$26 - $str$28)
$str$28:
        /*0016*/ 	.byte	0x2f, 0x74, 0x6d, 0x70, 0x2f, 0x63, 0x75, 0x74, 0x6c, 0x61, 0x73, 0x73, 0x5f, 0x73, 0x77, 0x65
        /*0026*/ 	.byte	0x65, 0x70, 0x5f, 0x73, 0x72, 0x63, 0x2f, 0x69, 0x6e, 0x63, 0x6c, 0x75, 0x64, 0x65, 0x2f, 0x63
        /*0036*/ 	.byte	0x75, 0x74, 0x65, 0x2f, 0x70, 0x6f, 0x69, 0x6e, 0x74, 0x65, 0x72, 0x5f, 0x66, 0x6c, 0x61, 0x67
        /*0046*/ 	.byte	0x67, 0x65, 0x64, 0x2e, 0x68, 0x70, 0x70, 0x00
	.type		$str$26,@object
	.size		$str$26,($str$25 - $str$26)
$str$26:
        /*004e*/ 	.byte	0x2f, 0x74, 0x6d, 0x70, 0x2f, 0x63, 0x75, 0x74, 0x6c, 0x61, 0x73, 0x73, 0x5f, 0x73, 0x77, 0x65
        /*005e*/ 	.byte	0x65, 0x70, 0x5f, 0x73, 0x72, 0x63, 0x2f, 0x69, 0x6e, 0x63, 0x6c, 0x75, 0x64, 0x65, 0x2f, 0x63
        /*006e*/ 	.byte	0x75, 0x74, 0x65, 0x2f, 0x61, 0x74, 0x6f, 0x6d, 0x2f, 0x63, 0x6f, 0x70, 0x79, 0x5f, 0x74, 0x72
        /*007e*/ 	.byte	0x61, 0x69, 0x74, 0x73, 0x5f, 0x73, 0x6d, 0x31, 0x30, 0x30, 0x2e, 0x68, 0x70, 0x70, 0x00
	.type		$str$25,@object
	.size		$str$25,(__unnamed_1 - $str$25)
$str$25:
        /*008d*/ 	.byte	0x28, 0x28, 0x75, 0x69, 0x6e, 0x74, 0x33, 0x32, 0x5f, 0x74, 0x28, 0x74, 0x68, 0x72, 0x65, 0x61
        /*009d*/ 	.byte	0x64, 0x49, 0x64, 0x78, 0x2e, 0x78, 0x29, 0x20, 0x2f, 0x20, 0x33, 0x32, 0x29, 0x20, 0x25, 0x20
        /*00ad*/ 	.byte	0x34, 0x29, 0x20, 0x3d, 0x3d, 0x20, 0x28, 0x28, 0x28, 0x74, 0x6d, 0x65, 0x6d, 0x5f, 0x61, 0x64
        /*00bd*/ 	.byte	0x64, 0x72, 0x20, 0x3e, 0x3e, 0x20, 0x31, 0x36, 0x29, 0x20, 0x2f, 0x20, 0x33, 0x32, 0x29, 0x20
        /*00cd*/ 	.byte	0x25, 0x20, 0x34, 0x29, 0x00
	.type		__unnamed_1,@object
	.size		__unnamed_1,(__unnamed_2 - __unnamed_1)
__unnamed_1:
        /*00d2*/ 	.byte	0x61, 0x75, 0x74, 0x6f, 0x20, 0x63, 0x75, 0x74, 0x65, 0x3a, 0x3a, 0x61, 0x73, 0x5f, 0x70, 0x6f
        /* <DEDUP_REMOVED lines=24> */
        /*0262*/ 	.byte	0x00
	.type		__unnamed_2,@object
	.size		__unnamed_2,(.L_2 - __unnamed_2)
__unnamed_2:
        /* <DEDUP_REMOVED lines=41> */
.L_2:


//--------------------- .nv.shared._ZN7cutlass13device_kernelINS_4gemm6kernel13GemmUniversalIN4cute5tupleIJiiiiEEENS1_10collective13CollectiveMmaINS1_35MainloopSm100TmaUmmaWarpSpecializedILi8ELi2ELi4ENS5_IJNS4_1CILi2EEESB_NSA_ILi1EEEEEEEENS5_IJNSA_ILi64EEENSA_ILi128EEESG_EEEaNS5_IJlSC_lEEEaSI_NS4_8TiledMMAINS4_8MMA_AtomIJNS4_15SM100_MMA_S8_SSIaaiLi64ELi128ELNS4_4UMMA5MajorE0ELSN_0ELNSM_8SaturateE0EEEEEENS4_6LayoutINS5_IJSC_SC_SC_EEENS5_IJNSA_ILi0EEEST_ST_EEEEENS5_IJNS4_10UnderscoreESW_SW_EEEEENS4_23SM90_TMA_LOAD_MULTICASTENS4_14ComposedLayoutINS4_7SwizzleILi3ELi4ELi3EEENS4_18smem_ptr_flag_bitsILi8EEENSR_INS5_IJNSA_ILi8EEESG_EEENS5_IJSG_SC_EEEEEEEvNS4_8identityESZ_S19_vS1A_EENS_8epilogue10collective18CollectiveEpilogueINS1C_23Sm100TmaWarpSpecializedILi2ELi2ELi32ELb0ELb0EEEJSH_NS5_IJNSR_ISF_SC_EES1H_EEEaSI_aSI_NS1C_6fusion15FusionCallbacksIS1G_NS1J_17LinearCombinationIaiaiLNS_15FloatRoundStyleE2EEESH_S1I_JEEENS4_5SM1004TMEM4LOAD26SM100_TMEM_LOAD_16dp32b32xENS4_13SM90_TMA_LOADENS10_INS11_ILi2ELi4ELi3EEES14_NSR_INS5_IJS15_SF_EEENS5_IJSF_SC_EEEEEEENS4_39AutoVectorizingCopyWithAssumedAlignmentILi128EEENS4_14SM90_TMA_STOREES1Y_S20_S20_EEEvvEEEEvNT_6ParamsE --------------------------
	.section	.nv.shared._ZN7cutlass13device_kernelINS_4gemm6kernel13GemmUniversalIN4cute5tupleIJiiiiEEENS1_10collective13CollectiveMmaINS1_35MainloopSm100TmaUmmaWarpSpecializedILi8ELi2ELi4ENS5_IJNS4_1CILi2EEESB_NSA_ILi1EEEEEEEENS5_IJNSA_ILi64EEENSA_ILi128EEESG_EEEaNS5_IJlSC_lEEEaSI_NS4_8TiledMMAINS4_8MMA_AtomIJNS4_15SM100_MMA_S8_SSIaaiLi64ELi128ELNS4_4UMMA5MajorE0ELSN_0ELNSM_8SaturateE0EEEEEENS4_6LayoutINS5_IJSC_SC_SC_EEENS5_IJNSA_ILi0EEEST_ST_EEEEENS5_IJNS4_10UnderscoreESW_SW_EEEEENS4_23SM90_TMA_LOAD_MULTICASTENS4_14ComposedLayoutINS4_7SwizzleILi3ELi4ELi3EEENS4_18smem_ptr_flag_bitsILi8EEENSR_INS5_IJNSA_ILi8EEESG_EEENS5_IJSG_SC_EEEEEEEvNS4_8identityESZ_S19_vS1A_EENS_8epilogue10collective18CollectiveEpilogueINS1C_23Sm100TmaWarpSpecializedILi2ELi2ELi32ELb0ELb0EEEJSH_NS5_IJNSR_ISF_SC_EES1H_EEEaSI_aSI_NS1C_6fusion15FusionCallbacksIS1G_NS1J_17LinearCombinationIaiaiLNS_15FloatRoundStyleE2EEESH_S1I_JEEENS4_5SM1004TMEM4LOAD26SM100_TMEM_LOAD_16dp32b32xENS4_13SM90_TMA_LOADENS10_INS11_ILi2ELi4ELi3EEES14_NSR_INS5_IJS15_SF_EEENS5_IJSF_SC_EEEEEEENS4_39AutoVectorizingCopyWithAssumedAlignmentILi128EEENS4_14SM90_TMA_STOREES1Y_S20_S20_EEEvvEEEEvNT_6ParamsE,"aw",@nobits
	.sectionflags	@""
	.align	16
	.zero		1024


//--------------------- .nv.shared.reserved.0     --------------------------
	.section	.nv.shared.reserved.0,"aw",@nobits
	.weak		__nv_reservedSMEM_offset_0_alias
	.size		__nv_reservedSMEM_offset_0_alias, 0, 64
	.other		__nv_reservedSMEM_offset_0_alias,@"STO_CUDA_RESERVED_SHARED STV_DEFAULT"
__nv_reservedSMEM_offset_0_alias:
	.zero		0
.nv.shared.reserved.0:
	.zero		64
	.weak		__nv_reservedSMEM_tcgen05_partition
	.type		__nv_reservedSMEM_tcgen05_partition,@object
	.size		__nv_reservedSMEM_tcgen05_partition,(.L_0 - __nv_reservedSMEM_tcgen05_partition)
__nv_reservedSMEM_tcgen05_partition:
	.zero		32
.L_0:


//--------------------- .nv.global                --------------------------
	.section	.nv.global,"aw",@nobits
.nv.global:
	.type		_ZN40_INTERNAL_85828689_4_k_cu_d567a9e8_310264cute1_E,@object
	.size		_ZN40_INTERNAL_85828689_4_k_cu_d567a9e8_310264cute1_E,(_ZN40_INTERNAL_85828689_4_k_cu_d567a9e8_310264cuda3std3__45__cpo6cbeginE - _ZN40_INTERNAL_85828689_4_k_cu_d567a9e8_310264cute1_E)
_ZN40_INTERNAL_85828689_4_k_cu_d567a9e8_310264cute1_E:
	.zero		1
	.type		_ZN40_INTERNAL_85828689_4_k_cu_d567a9e8_310264cuda3std3__45__cpo6cbeginE,@object
	.size		_ZN40_INTERNAL_85828689_4_k_cu_d567a9e8_310264cuda3std3__45__cpo6cbeginE,(_ZN40_INTERNAL_85828689_4_k_cu_d567a9e8_310264cuda3std3__48in_placeE - _ZN40_INTERNAL_85828689_4_k_cu_d567a9e8_310264cuda3std3__45__cpo6cbeginE)
_ZN40_INTERNAL_85828689_4_k_cu_d567a9e8_310264cuda3std3__45__cpo6cbeginE:
	.zero		1
	.type		_ZN40_INTERNAL_85828689_4_k_cu_d567a9e8_310264cuda3std3__48in_placeE,@object
	.size		_ZN40_INTERNAL_85828689_4_k_cu_d567a9e8_310264cuda3std3__48in_placeE,(_ZN40_INTERNAL_85828689_4_k_cu_d567a9e8_310264cuda3std6ranges3__45__cpo9iter_moveE - _ZN40_INTERNAL_85828689_4_k_cu_d567a9e8_310264cuda3std3__48in_placeE)
_ZN40_INTERNAL_85828689_4_k_cu_d567a9e8_310264cuda3std3__48in_placeE:
	.zero		1
	.type		_ZN40_INTERNAL_85828689_4_k_cu_d567a9e8_310264cuda3std6ranges3__45__cpo9iter_moveE,@object
	.size		_ZN40_INTERNAL_85828689_4_k_cu_d567a9e8_310264cuda3std6ranges3__45__cpo9iter_moveE,(_ZN40_INTERNAL_85828689_4_k_cu_d567a9e8_310264cuda3std3__45__cpo5beginE - _ZN40_INTERNAL_85828689_4_k_cu_d567a9e8_310264cuda3std6ranges3__45__cpo9iter_moveE)
_ZN40_INTERNAL_85828689_4_k_cu_d567a9e8_310264cuda3std6ranges3__45__cpo9iter_moveE:
	.zero		1
	.type		_ZN40_INTERNAL_85828689_4_k_cu_d567a9e8_310264cuda3std3__45__cpo5beginE,@object
	.size		_ZN40_INTERNAL_85828689_4_k_cu_d567a9e8_310264cuda3std3__45__cpo5beginE,(_ZN40_INTERNAL_85828689_4_k_cu_d567a9e8_310264cuda3std3__442_GLOBAL__N__85828689_4_k_cu_d567a9e8_310266ignoreE - _ZN40_INTERNAL_85828689_4_k_cu_d567a9e8_310264cuda3std3__45__cpo5beginE)
_ZN40_INTERNAL_85828689_4_k_cu_d567a9e8_310264cuda3std3__45__cpo5beginE:
	.zero		1
	.type		_ZN40_INTERNAL_85828689_4_k_cu_d567a9e8_310264cuda3std3__442_GLOBAL__N__85828689_4_k_cu_d567a9e8_310266ignoreE,@object
	.size		_ZN40_INTERNAL_85828689_4_k_cu_d567a9e8_310264cuda3std3__442_GLOBAL__N__85828689_4_k_cu_d567a9e8_310266ignoreE,(_ZN40_INTERNAL_85828689_4_k_cu_d567a9e8_310264cute7productE - _ZN40_INTERNAL_85828689_4_k_cu_d567a9e8_310264cuda3std3__442_GLOBAL__N__85828689_4_k_cu_d567a9e8_310266ignoreE)
_ZN40_INTERNAL_85828689_4_k_cu_d567a9e8_310264cuda3std3__442_GLOBAL__N__85828689_4_k_cu_d567a9e8_310266ignoreE:
	.zero		1
	.type		_ZN40_INTERNAL_85828689_4_k_cu_d567a9e8_310264cute7productE,@object
	.size		_ZN40_INTERNAL_85828689_4_k_cu_d567a9e8_310264cute7productE,(_ZN40_INTERNAL_85828689_4_k_cu_d567a9e8_310264cuda3std3__45__cpo3endE - _ZN40_INTERNAL_85828689_4_k_cu_d567a9e8_310264cute7productE)
_ZN40_INTERNAL_85828689_4_k_cu_d567a9e8_310264cute7productE:
	.zero		1
	.type		_ZN40_INTERNAL_85828689_4_k_cu_d567a9e8_310264cuda3std3__45__cpo3endE,@object
	.size		_ZN40_INTERNAL_85828689_4_k_cu_d567a9e8_310264cuda3std3__45__cpo3endE,(_ZN40_INTERNAL_85828689_4_k_cu_d567a9e8_310264cuda3std3__419piecewise_constructE - _ZN40_INTERNAL_85828689_4_k_cu_d567a9e8_310264cuda3std3__45__cpo3endE)
_ZN40_INTERNAL_85828689_4_k_cu_d567a9e8_310264cuda3std3__45__cpo3endE:
	.zero		1
	.type		_ZN40_INTERNAL_85828689_4_k_cu_d567a9e8_310264cuda3std3__419piecewise_constructE,@object
	.size		_ZN40_INTERNAL_85828689_4_k_cu_d567a9e8_310264cuda3std3__419piecewise_constructE,(_ZN40_INTERNAL_85828689_4_k_cu_d567a9e8_310264cuda3std3__45__cpo4cendE - _ZN40_INTERNAL_85828689_4_k_cu_d567a9e8_310264cuda3std3__419piecewise_constructE)
_ZN40_INTERNAL_85828689_4_k_cu_d567a9e8_310264cuda3std3__419piecewise_constructE:
	.zero		1
	.type		_ZN40_INTERNAL_85828689_4_k_cu_d567a9e8_310264cuda3std3__45__cpo4cendE,@object
	.size		_ZN40_INTERNAL_85828689_4_k_cu_d567a9e8_310264cuda3std3__45__cpo4cendE,(_ZN40_INTERNAL_85828689_4_k_cu_d567a9e8_310264cuda3std6ranges3__45__cpo4swapE - _ZN40_INTERNAL_85828689_4_k_cu_d567a9e8_310264cuda3std3__45__cpo4cendE)
_ZN40_INTERNAL_85828689_4_k_cu_d567a9e8_310264cuda3std3__45__cpo4cendE:
	.zero		1
	.type		_ZN40_INTERNAL_85828689_4_k_cu_d567a9e8_310264cuda3std6ranges3__45__cpo4swapE,@object
	.size		_ZN40_INTERNAL_85828689_4_k_cu_d567a9e8_310264cuda3std6ranges3__45__cpo4swapE,(.L_10 - _ZN40_INTERNAL_85828689_4_k_cu_d567a9e8_310264cuda3std6ranges3__45__cpo4swapE)
_ZN40_INTERNAL_85828689_4_k_cu_d567a9e8_310264cuda3std6ranges3__45__cpo4swapE:
	.zero		1
.L_10:


//--------------------- .nv.constant0._ZN7cutlass13device_kernelINS_4gemm6kernel13GemmUniversalIN4cute5tupleIJiiiiEEENS1_10collective13CollectiveMmaINS1_35MainloopSm100TmaUmmaWarpSpecializedILi8ELi2ELi4ENS5_IJNS4_1CILi2EEESB_NSA_ILi1EEEEEEEENS5_IJNSA_ILi64EEENSA_ILi128EEESG_EEEaNS5_IJlSC_lEEEaSI_NS4_8TiledMMAINS4_8MMA_AtomIJNS4_15SM100_MMA_S8_SSIaaiLi64ELi128ELNS4_4UMMA5MajorE0ELSN_0ELNSM_8SaturateE0EEEEEENS4_6LayoutINS5_IJSC_SC_SC_EEENS5_IJNSA_ILi0EEEST_ST_EEEEENS5_IJNS4_10UnderscoreESW_SW_EEEEENS4_23SM90_TMA_LOAD_MULTICASTENS4_14ComposedLayoutINS4_7SwizzleILi3ELi4ELi3EEENS4_18smem_ptr_flag_bitsILi8EEENSR_INS5_IJNSA_ILi8EEESG_EEENS5_IJSG_SC_EEEEEEEvNS4_8identityESZ_S19_vS1A_EENS_8epilogue10collective18CollectiveEpilogueINS1C_23Sm100TmaWarpSpecializedILi2ELi2ELi32ELb0ELb0EEEJSH_NS5_IJNSR_ISF_SC_EES1H_EEEaSI_aSI_NS1C_6fusion15FusionCallbacksIS1G_NS1J_17LinearCombinationIaiaiLNS_15FloatRoundStyleE2EEESH_S1I_JEEENS4_5SM1004TMEM4LOAD26SM100_TMEM_LOAD_16dp32b32xENS4_13SM90_TMA_LOADENS10_INS11_ILi2ELi4ELi3EEES14_NSR_INS5_IJS15_SF_EEENS5_IJSF_SC_EEEEEEENS4_39AutoVectorizingCopyWithAssumedAlignmentILi128EEENS4_14SM90_TMA_STOREES1Y_S20_S20_EEEvvEEEEvNT_6ParamsE --------------------------
	.section	.nv.constant0._ZN7cutlass13device_kernelINS_4gemm6kernel13GemmUniversalIN4cute5tupleIJiiiiEEENS1_10collective13CollectiveMmaINS1_35MainloopSm100TmaUmmaWarpSpecializedILi8ELi2ELi4ENS5_IJNS4_1CILi2EEESB_NSA_ILi1EEEEEEEENS5_IJNSA_ILi64EEENSA_ILi128EEESG_EEEaNS5_IJlSC_lEEEaSI_NS4_8TiledMMAINS4_8MMA_AtomIJNS4_15SM100_MMA_S8_SSIaaiLi64ELi128ELNS4_4UMMA5MajorE0ELSN_0ELNSM_8SaturateE0EEEEEENS4_6LayoutINS5_IJSC_SC_SC_EEENS5_IJNSA_ILi0EEEST_ST_EEEEENS5_IJNS4_10UnderscoreESW_SW_EEEEENS4_23SM90_TMA_LOAD_MULTICASTENS4_14ComposedLayoutINS4_7SwizzleILi3ELi4ELi3EEENS4_18smem_ptr_flag_bitsILi8EEENSR_INS5_IJNSA_ILi8EEESG_EEENS5_IJSG_SC_EEEEEEEvNS4_8identityESZ_S19_vS1A_EENS_8epilogue10collective18CollectiveEpilogueINS1C_23Sm100TmaWarpSpecializedILi2ELi2ELi32ELb0ELb0EEEJSH_NS5_IJNSR_ISF_SC_EES1H_EEEaSI_aSI_NS1C_6fusion15FusionCallbacksIS1G_NS1J_17LinearCombinationIaiaiLNS_15FloatRoundStyleE2EEESH_S1I_JEEENS4_5SM1004TMEM4LOAD26SM100_TMEM_LOAD_16dp32b32xENS4_13SM90_TMA_LOADENS10_INS11_ILi2ELi4ELi3EEES14_NSR_INS5_IJS15_SF_EEENS5_IJSF_SC_EEEEEEENS4_39AutoVectorizingCopyWithAssumedAlignmentILi128EEENS4_14SM90_TMA_STOREES1Y_S20_S20_EEEvvEEEEvNT_6ParamsE,"a",@progbits
	.sectionflags	@""
	.align	4
.nv.constant0._ZN7cutlass13device_kernelINS_4gemm6kernel13GemmUniversalIN4cute5tupleIJiiiiEEENS1_10collective13CollectiveMmaINS1_35MainloopSm100TmaUmmaWarpSpecializedILi8ELi2ELi4ENS5_IJNS4_1CILi2EEESB_NSA_ILi1EEEEEEEENS5_IJNSA_ILi64EEENSA_ILi128EEESG_EEEaNS5_IJlSC_lEEEaSI_NS4_8TiledMMAINS4_8MMA_AtomIJNS4_15SM100_MMA_S8_SSIaaiLi64ELi128ELNS4_4UMMA5MajorE0ELSN_0ELNSM_8SaturateE0EEEEEENS4_6LayoutINS5_IJSC_SC_SC_EEENS5_IJNSA_ILi0EEEST_ST_EEEEENS5_IJNS4_10UnderscoreESW_SW_EEEEENS4_23SM90_TMA_LOAD_MULTICASTENS4_14ComposedLayoutINS4_7SwizzleILi3ELi4ELi3EEENS4_18smem_ptr_flag_bitsILi8EEENSR_INS5_IJNSA_ILi8EEESG_EEENS5_IJSG_SC_EEEEEEEvNS4_8identityESZ_S19_vS1A_EENS_8epilogue10collective18CollectiveEpilogueINS1C_23Sm100TmaWarpSpecializedILi2ELi2ELi32ELb0ELb0EEEJSH_NS5_IJNSR_ISF_SC_EES1H_EEEaSI_aSI_NS1C_6fusion15FusionCallbacksIS1G_NS1J_17LinearCombinationIaiaiLNS_15FloatRoundStyleE2EEESH_S1I_JEEENS4_5SM1004TMEM4LOAD26SM100_TMEM_LOAD_16dp32b32xENS4_13SM90_TMA_LOADENS10_INS11_ILi2ELi4ELi3EEES14_NSR_INS5_IJS15_SF_EEENS5_IJSF_SC_EEEEEEENS4_39AutoVectorizingCopyWithAssumedAlignmentILi128EEENS4_14SM90_TMA_STOREES1Y_S20_S20_EEEvvEEEEvNT_6ParamsE:
	.zero		2944


//--------------------- SYMBOLS --------------------------

	.type		.nv.reservedSmem.offset0,@object
	.size		.nv.reservedSmem.offset0,0x4
	.type		.nv.reservedSmem.cap,@object
	.size		.nv.reservedSmem.cap,0x4
	.type		__assertfail,@function
